def matmul_kernel(
    a_ptr,
    b_ptr,
    c_ptr,
    M,
    N,
    K,
    stride_am,
    stride_ak,
    stride_bk,
    stride_bn,
    stride_cm,
    stride_cn,
    BLOCK_M: tl.constexpr,
    BLOCK_N: tl.constexpr,
    BLOCK_K: tl.constexpr,
    GROUP_M: tl.constexpr,
):
    pid = tl.program_id(axis=0)
    num_pid_m = tl.cdiv(M, BLOCK_M)
    num_pid_n = tl.cdiv(N, BLOCK_N)
    num_pid_in_group = GROUP_M * num_pid_n
    group_id = pid // num_pid_in_group
    first_pid_m = group_id * GROUP_M
    group_size_m = min(num_pid_m - first_pid_m, GROUP_M)
    pid_m = first_pid_m + ((pid % num_pid_in_group) % group_size_m)
    pid_n = (pid % num_pid_in_group) // group_size_m

    offs_am = (pid_m * BLOCK_M + tl.arange(0, BLOCK_M)) % M
    offs_bn = (pid_n * BLOCK_N + tl.arange(0, BLOCK_N)) % N
    offs_k = tl.arange(0, BLOCK_K)
    a_ptrs = a_ptr + offs_am[:, None] * stride_am + offs_k[None, :] * stride_ak
    b_ptrs = b_ptr + offs_k[:, None] * stride_bk + offs_bn[None, :] * stride_bn

    acc = tl.zeros((BLOCK_M, BLOCK_N), dtype=tl.float32)
    for kk in range(0, tl.cdiv(K, BLOCK_K)):
        a = tl.load(a_ptrs, mask=offs_k[None, :] < K - kk * BLOCK_K, other=0.0)
        b = tl.load(b_ptrs, mask=offs_k[:, None] < K - kk * BLOCK_K, other=0.0)
        acc = tl.dot(a, b, acc)
        a_ptrs += BLOCK_K * stride_ak
        b_ptrs += BLOCK_K * stride_bk

    c = acc.to(c_ptr.dtype.element_ty)
    offs_cm = pid_m * BLOCK_M + tl.arange(0, BLOCK_M)
    offs_cn = pid_n * BLOCK_N + tl.arange(0, BLOCK_N)
    c_ptrs = c_ptr + offs_cm[:, None] * stride_cm + offs_cn[None, :] * stride_cn
    mask = (offs_cm[:, None] < M) & (offs_cn[None, :] < N)
    tl.store(c_ptrs, c, mask=mask)

# config = {"BLOCK_K": 64, "BLOCK_M": 64, "BLOCK_N": 128, "GROUP_M": 8, "arch": "sm_100", "dtype": "bf16", "num_ctas": 1, "num_stages": 3, "num_warps": 4}
# arch = sm_100


// ===== COMPILED SASS (sm_100a) =====

	.target	sm_100a

	.elftype	@"ET_EXEC"


//--------------------- .note.nv.tkinfo           --------------------------
	.section	.note.nv.tkinfo,"",@"SHT_NOTE"
	.sectionflags	@"SHF_NOTE_NV_TKINFO"
	.tkinfo
        /*0018*/ 	.word	0x00000081
        /*0030*/ 	.string	""
        /*0030*/ 	.string	"ptxas-blackwell"
        /*0030*/ 	.string	"Cuda compilation tools, release 12.9, V12.9.86"
        /*0030*/ 	.string	"Build cuda_12.9.r12.9/compiler.36037853_0"
        /*0030*/ 	.string	"-v  -suppress-debug-info  -lineinfo  -arch sm_100a "



//--------------------- .note.nv.cuver            --------------------------
	.section	.note.nv.cuver,"",@"SHT_NOTE"
	.sectionflags	@"SHF_NOTE_NV_CUVER"
        /*0018*/ 	.short	0x0001
        /*001a*/ 	.short	0x0064
        /*001c*/ 	.short	0x0001
        /*001e*/ 	.short	0x0000
        /*0020*/ 	.short	0x0001
        /*0022*/ 	.short	0x0000


//--------------------- .nv.info                  --------------------------
	.section	.nv.info,"",@"SHT_CUDA_INFO"
	.align	4


	//----- nvinfo : EIATTR_REGCOUNT
	.align		4
        /*0000*/ 	.byte	0x04, 0x2f
        /*0002*/ 	.short	(.L_4 - .L_3)
	.align		4
.L_3:
        /*0004*/ 	.word	index@(matmul_kernel)
        /*0008*/ 	.word	0x000000ff


	//----- nvinfo : EIATTR_FRAME_SIZE
	.align		4
.L_4:
        /*000c*/ 	.byte	0x04, 0x11
        /*000e*/ 	.short	(.L_6 - .L_5)
	.align		4
.L_5:
        /*0010*/ 	.word	index@($__internal_2_$__cuda_sm10x_tcgen05_guardrail_trap_unallocated_columns_being_dealloced)
        /*0014*/ 	.word	0x00000110


	//----- nvinfo : EIATTR_FRAME_SIZE
	.align		4
.L_6:
        /*0018*/ 	.byte	0x04, 0x11
        /*001a*/ 	.short	(.L_8 - .L_7)
	.align		4
.L_7:
        /*001c*/ 	.word	index@($__internal_1_$__cuda_sm10x_tcgen05_guardrail_trap_phase_invalid_during_alloc)
        /*0020*/ 	.word	0x00000110


	//----- nvinfo : EIATTR_FRAME_SIZE
	.align		4
.L_8:
        /*0024*/ 	.byte	0x04, 0x11
        /*0026*/ 	.short	(.L_10 - .L_9)
	.align		4
.L_9:
        /*0028*/ 	.word	index@($__internal_0_$__cuda_sm10x_tcgen05_guardrail_trap_col_being_dealloced_not_returned_by_alloc)
        /*002c*/ 	.word	0x00000110


	//----- nvinfo : EIATTR_FRAME_SIZE
	.align		4
.L_10:
        /*0030*/ 	.byte	0x04, 0x11
        /*0032*/ 	.short	(.L_12 - .L_11)
	.align		4
.L_11:
        /*0034*/ 	.word	index@(matmul_kernel)
        /*0038*/ 	.word	0x00000110


	//----- nvinfo : EIATTR_MIN_STACK_SIZE
	.align		4
.L_12:
        /*003c*/ 	.byte	0x04, 0x12
        /*003e*/ 	.short	(.L_14 - .L_13)
	.align		4
.L_13:
        /*0040*/ 	.word	index@(matmul_kernel)
        /*0044*/ 	.word	0x00000110
.L_14:


//--------------------- .nv.info.matmul_kernel    --------------------------
	.section	.nv.info.matmul_kernel,"",@"SHT_CUDA_INFO"
	.sectionflags	@""
	.align	4


	//----- nvinfo : EIATTR_CUDA_API_VERSION
	.align		4
        /*0000*/ 	.byte	0x04, 0x37
        /*0002*/ 	.short	(.L_16 - .L_15)
.L_15:
        /*0004*/ 	.word	0x00000081


	//----- nvinfo : EIATTR_KPARAM_INFO
	.align		4
.L_16:
        /*0008*/ 	.byte	0x04, 0x17
        /*000a*/ 	.short	(.L_18 - .L_17)
.L_17:
        /*000c*/ 	.word	0x00000000
        /*0010*/ 	.short	0x000d
        /*0012*/ 	.short	0x0048
        /*0014*/ 	.byte	0x00, 0xf4, 0x21, 0x00


	//----- nvinfo : EIATTR_KPARAM_INFO
	.align		4
.L_18:
        /*0018*/ 	.byte	0x04, 0x17
        /*001a*/ 	.short	(.L_20 - .L_19)
.L_19:
        /*001c*/ 	.word	0x00000000
        /*0020*/ 	.short	0x000c
        /*0022*/ 	.short	0x0040
        /*0024*/ 	.byte	0x00, 0xf4, 0x21, 0x00


	//----- nvinfo : EIATTR_KPARAM_INFO
	.align		4
.L_20:
        /*0028*/ 	.byte	0x04, 0x17
        /*002a*/ 	.short	(.L_22 - .L_21)
.L_21:
        /*002c*/ 	.word	0x00000000
        /*0030*/ 	.short	0x000b
        /*0032*/ 	.short	0x0038
        /*0034*/ 	.byte	0x00, 0xf0, 0x11, 0x00


	//----- nvinfo : EIATTR_KPARAM_INFO
	.align		4
.L_22:
        /*0038*/ 	.byte	0x04, 0x17
        /*003a*/ 	.short	(.L_24 - .L_23)
.L_23:
        /*003c*/ 	.word	0x00000000
        /*0040*/ 	.short	0x000a
        /*0042*/ 	.short	0x0034
        /*0044*/ 	.byte	0x00, 0xf0, 0x11, 0x00


	//----- nvinfo : EIATTR_KPARAM_INFO
	.align		4
.L_24:
        /*0048*/ 	.byte	0x04, 0x17
        /*004a*/ 	.short	(.L_26 - .L_25)
.L_25:
        /*004c*/ 	.word	0x00000000
        /*0050*/ 	.short	0x0009
        /*0052*/ 	.short	0x0030
        /*0054*/ 	.byte	0x00, 0xf0, 0x11, 0x00


	//----- nvinfo : EIATTR_KPARAM_INFO
	.align		4
.L_26:
        /*0058*/ 	.byte	0x04, 0x17
        /*005a*/ 	.short	(.L_28 - .L_27)
.L_27:
        /*005c*/ 	.word	0x00000000
        /*0060*/ 	.short	0x0008
        /*0062*/ 	.short	0x002c
        /*0064*/ 	.byte	0x00, 0xf0, 0x11, 0x00


	//----- nvinfo : EIATTR_KPARAM_INFO
	.align		4
.L_28:
        /*0068*/ 	.byte	0x04, 0x17
        /*006a*/ 	.short	(.L_30 - .L_29)
.L_29:
        /*006c*/ 	.word	0x00000000
        /*0070*/ 	.short	0x0007
        /*0072*/ 	.short	0x0028
        /*0074*/ 	.byte	0x00, 0xf0, 0x11, 0x00


	//----- nvinfo : EIATTR_KPARAM_INFO
	.align		4
.L_30:
        /*0078*/ 	.byte	0x04, 0x17
        /*007a*/ 	.short	(.L_32 - .L_31)
.L_31:
        /*007c*/ 	.word	0x00000000
        /*0080*/ 	.short	0x0006
        /*0082*/ 	.short	0x0024
        /*0084*/ 	.byte	0x00, 0xf0, 0x11, 0x00


	//----- nvinfo : EIATTR_KPARAM_INFO
	.align		4
.L_32:
        /*0088*/ 	.byte	0x04, 0x17
        /*008a*/ 	.short	(.L_34 - .L_33)
.L_33:
        /*008c*/ 	.word	0x00000000
        /*0090*/ 	.short	0x0005
        /*0092*/ 	.short	0x0020
        /*0094*/ 	.byte	0x00, 0xf0, 0x11, 0x00


	//----- nvinfo : EIATTR_KPARAM_INFO
	.align		4
.L_34:
        /*0098*/ 	.byte	0x04, 0x17
        /*009a*/ 	.short	(.L_36 - .L_35)
.L_35:
        /*009c*/ 	.word	0x00000000
        /*00a0*/ 	.short	0x0004
        /*00a2*/ 	.short	0x001c
        /*00a4*/ 	.byte	0x00, 0xf0, 0x11, 0x00


	//----- nvinfo : EIATTR_KPARAM_INFO
	.align		4
.L_36:
        /*00a8*/ 	.byte	0x04, 0x17
        /*00aa*/ 	.short	(.L_38 - .L_37)
.L_37:
        /*00ac*/ 	.word	0x00000000
        /*00b0*/ 	.short	0x0003
        /*00b2*/ 	.short	0x0018
        /*00b4*/ 	.byte	0x00, 0xf0, 0x11, 0x00


	//----- nvinfo : EIATTR_KPARAM_INFO
	.align		4
.L_38:
        /*00b8*/ 	.byte	0x04, 0x17
        /*00ba*/ 	.short	(.L_40 - .L_39)
.L_39:
        /*00bc*/ 	.word	0x00000000
        /*00c0*/ 	.short	0x0002
        /*00c2*/ 	.short	0x0010
        /*00c4*/ 	.byte	0x00, 0xf4, 0x21, 0x00


	//----- nvinfo : EIATTR_KPARAM_INFO
	.align		4
.L_40:
        /*00c8*/ 	.byte	0x04, 0x17
        /*00ca*/ 	.short	(.L_42 - .L_41)
.L_41:
        /*00cc*/ 	.word	0x00000000
        /*00d0*/ 	.short	0x0001
        /*00d2*/ 	.short	0x0008
        /*00d4*/ 	.byte	0x00, 0xf4, 0x21, 0x00


	//----- nvinfo : EIATTR_KPARAM_INFO
	.align		4
.L_42:
        /*00d8*/ 	.byte	0x04, 0x17
        /*00da*/ 	.short	(.L_44 - .L_43)
.L_43:
        /*00dc*/ 	.word	0x00000000
        /*00e0*/ 	.short	0x0000
        /*00e2*/ 	.short	0x0000
        /*00e4*/ 	.byte	0x00, 0xf4, 0x21, 0x00


	//----- nvinfo : EIATTR_AT_ENTRY_FRAGMENTS
	.align		4
.L_44:
        /*00e8*/ 	.byte	0x04, 0x4f
        /*00ea*/ 	.short	(.L_46 - .L_45)


	//   ....[0]....
.L_45:
        /*00ec*/ 	.word	0x00000004


	//----- nvinfo : EIATTR_RESERVED_SMEM_USED
	.align		4
.L_46:
        /*00f0*/ 	.byte	0x01, 0x41
	.zero		2


	//----- nvinfo : EIATTR_SPARSE_MMA_MASK
	.align		4
        /*00f4*/ 	.byte	0x03, 0x50
        /*00f6*/ 	.short	0x0000


	//----- nvinfo : EIATTR_TCGEN05_1CTA_USED
	.align		4
        /*00f8*/ 	.byte	0x01, 0x51
	.zero		2


	//----- nvinfo : EIATTR_MAXREG_COUNT
	.align		4
        /*00fc*/ 	.byte	0x03, 0x1b
        /*00fe*/ 	.short	0x00ff


	//----- nvinfo : EIATTR_NUM_BARRIERS
	.align		4
        /*0100*/ 	.byte	0x02, 0x4c
        /*0102*/ 	.byte	0x01
	.zero		1


	//----- nvinfo : EIATTR_ANNOTATIONS
	.align		4
        /*0104*/ 	.byte	0x04, 0x55
        /*0106*/ 	.short	(.L_48 - .L_47)


	//   ....[0]....
.L_47:
        /*0108*/ 	.word	0x00000001
        /*010c*/ 	.byte	0x30, 0x0a, 0x00, 0x00, 0x01, 0x00, 0x00, 0x00, 0xf0, 0x0a, 0x00, 0x00, 0x01, 0x00, 0x00, 0x00
        /* <DEDUP_REMOVED lines=67> */
        /*054c*/ 	.byte	0x40, 0xb5, 0x00, 0x00


	//----- nvinfo : EIATTR_INT_WARP_WIDE_INSTR_OFFSETS
	.align		4
.L_48:
        /*0550*/ 	.byte	0x04, 0x31
        /*0552*/ 	.short	(.L_50 - .L_49)


	//   ....[0]....
.L_49:
        /*0554*/ 	.word	0x00004230


	//   ....[1]....
        /*0558*/ 	.word	0x00004250


	//   ....[2]....
        /*055c*/ 	.word	0x00005c60


	//   ....[3]....
        /*0560*/ 	.word	0x0000ba30


	//   ....[4]....
        /*0564*/ 	.word	0x0000ba80


	//----- nvinfo : EIATTR_COOP_GROUP_MASK_REGIDS
	.align		4
.L_50:
        /*0568*/ 	.byte	0x04, 0x29
        /*056a*/ 	.short	(.L_52 - .L_51)


	//   ....[0]....
.L_51:
        /*056c*/ 	.word	0xffffffff


	//   ....[1]....
        /*0570*/ 	.word	0xffffffff


	//   ....[2]....
        /*0574*/ 	.word	0xffffffff


	//   ....[3]....
        /*0578*/ 	.word	0xffffffff


	//----- nvinfo : EIATTR_COOP_GROUP_INSTR_OFFSETS
	.align		4
.L_52:
        /*057c*/ 	.byte	0x04, 0x28
        /*057e*/ 	.short	(.L_54 - .L_53)


	//   ....[0]....
.L_53:
        /*0580*/ 	.word	0x00000080


	//   ....[1]....
        /*0584*/ 	.word	0x00000340


	//   ....[2]....
        /*0588*/ 	.word	0x0000b8c0


	//   ....[3]....
        /*058c*/ 	.word	0x0000bb30


	//----- nvinfo : EIATTR_VRC_CTA_INIT_COUNT
	.align		4
.L_54:
        /*0590*/ 	.byte	0x02, 0x4a
        /*0592*/ 	.byte	0x80
	.zero		1


	//----- nvinfo : EIATTR_MBARRIER_INSTR_OFFSETS
	.align		4
        /*0594*/ 	.byte	0x04, 0x39
        /*0596*/ 	.short	(.L_56 - .L_55)


	//   ....[0]....
.L_55:
        /*0598*/ 	.word	0x00004360
        /*059c*/ 	.word	0x000000ff
        /*05a0*/ 	.word	0x00000000
        /*05a4*/ 	.short	0x0100
        /*05a6*/ 	.byte	0x0b
	.zero		1


	//   ....[1]....
        /*05a8*/ 	.word	0x00005ca0
        /*05ac*/ 	.word	0x000000ff
        /*05b0*/ 	.word	0x0000c008
        /*05b4*/ 	.short	0x0100
        /*05b6*/ 	.byte	0x09
	.zero		1


	//   ....[2]....
        /*05b8*/ 	.word	0x00007880
        /*05bc*/ 	.word	0x000000ff
        /*05c0*/ 	.word	0x00000000
        /*05c4*/ 	.short	0x010a
        /*05c6*/ 	.byte	0x0b
	.zero		1


	//   ....[3]....
        /*05c8*/ 	.word	0x00009a00
        /*05cc*/ 	.word	0x000000ff
        /*05d0*/ 	.word	0x00000000
        /*05d4*/ 	.short	0x010a
        /*05d6*/ 	.byte	0x0b
	.zero		1


	//   ....[4]....
        /*05d8*/ 	.word	0x00009b00
        /*05dc*/ 	.word	0x000000ff
        /*05e0*/ 	.word	0x0000c000
        /*05e4*/ 	.short	0x0108
        /*05e6*/ 	.byte	0x09
	.zero		1


	//   ....[5]....
        /*05e8*/ 	.word	0x00009b40
        /*05ec*/ 	.word	0x000000ff
        /*05f0*/ 	.word	0x0000c008
        /*05f4*/ 	.short	0x0108
        /*05f6*/ 	.byte	0x09
	.zero		1


	//   ....[6]....
        /*05f8*/ 	.word	0x0000bb50
        /*05fc*/ 	.word	0x000000ff
        /*0600*/ 	.word	0x00000000
        /*0604*/ 	.short	0x010a
        /*0606*/ 	.byte	0x0b
	.zero		1


	//   ....[7]....
        /*0608*/ 	.word	0x0000bb80
        /*060c*/ 	.word	0x000000ff
        /*0610*/ 	.word	0x00000000
        /*0614*/ 	.short	0x010a
        /*0616*/ 	.byte	0x0b
	.zero		1


	//----- nvinfo : EIATTR_NUM_MBARRIERS
	.align		4
.L_56:
        /*0618*/ 	.byte	0x03, 0x38
        /*061a*/ 	.short	0x0002


	//----- nvinfo : EIATTR_EXIT_INSTR_OFFSETS
	.align		4
        /*061c*/ 	.byte	0x04, 0x1c
        /*061e*/ 	.short	(.L_58 - .L_57)


	//   ....[0]....
.L_57:
        /*0620*/ 	.word	0x0000bb40


	//----- nvinfo : EIATTR_REQNTID
	.align		4
.L_58:
        /*0624*/ 	.byte	0x04, 0x10
        /*0626*/ 	.short	(.L_60 - .L_59)
.L_59:
        /*0628*/ 	.word	0x00000080
        /*062c*/ 	.word	0x00000001
        /*0630*/ 	.word	0x00000001


	//----- nvinfo : EIATTR_CRS_STACK_SIZE
	.align		4
.L_60:
        /*0634*/ 	.byte	0x04, 0x1e
        /*0636*/ 	.short	(.L_62 - .L_61)
.L_61:
        /*0638*/ 	.word	0x00000000


	//----- nvinfo : EIATTR_CBANK_PARAM_SIZE
	.align		4
.L_62:
        /*063c*/ 	.byte	0x03, 0x19
        /*063e*/ 	.short	0x0050


	//----- nvinfo : EIATTR_PARAM_CBANK
	.align		4
        /*0640*/ 	.byte	0x04, 0x0a
        /*0642*/ 	.short	(.L_64 - .L_63)
	.align		4
.L_63:
        /*0644*/ 	.word	index@(.nv.constant0.matmul_kernel)
        /*0648*/ 	.short	0x0380
        /*064a*/ 	.short	0x0050


	//----- nvinfo : EIATTR_SW_WAR
	.align		4
.L_64:
        /*064c*/ 	.byte	0x04, 0x36
        /*064e*/ 	.short	(.L_66 - .L_65)
.L_65:
        /*0650*/ 	.word	0x00000008
.L_66:


//--------------------- .nv.compat                --------------------------
	.section	.nv.compat,"",@"SHT_CUDA_COMPAT_INFO"
	.align	4
        /*0000*/ 	.byte	0x02, 0x02, 0x02, 0x00, 0x02, 0x05, 0x05, 0x00, 0x02, 0x03, 0x00, 0x00, 0x02, 0x06, 0x01, 0x00


//--------------------- .nv.callgraph             --------------------------
	.section	.nv.callgraph,"",@"SHT_CUDA_CALLGRAPH"
	.align	4
	.sectionentsize	8
	.align		4
        /*0000*/ 	.word	0x00000000
	.align		4
        /*0004*/ 	.word	0xffffffff
	.align		4
        /*0008*/ 	.word	0x00000000
	.align		4
        /*000c*/ 	.word	0xfffffffe
	.align		4
        /*0010*/ 	.word	0x00000000
	.align		4
        /*0014*/ 	.word	0xfffffffd
	.align		4
        /*0018*/ 	.word	0x00000000
	.align		4
        /*001c*/ 	.word	0xfffffffc


//--------------------- .text.matmul_kernel       --------------------------
	.section	.text.matmul_kernel,"ax",@progbits
	.align	128
        .global         matmul_kernel
        .type           matmul_kernel,@function
        .size           matmul_kernel,(.L_x_20 - matmul_kernel)
        .other          matmul_kernel,@"STO_CUDA_ENTRY STV_DEFAULT"
matmul_kernel:
.text.matmul_kernel:
[----:B------:R-:W0:Y:S01]  /*0000*/  LDC R1, c[0x0][0x37c] ;  /* 0x0000df00ff017b82 */ /* 0x000e220000000800 */
[----:B------:R-:W1:Y:S01]  /*0010*/  S2R R0, SR_TID.X ;  /* 0x0000000000007919 */ /* 0x000e620000002100 */
[----:B0-----:R-:W-:Y:S01]  /*0020*/  VIADD R1, R1, 0xfffffef0 ;  /* 0xfffffef001017836 */ /* 0x001fe20000000000 */
[----:B------:R-:W0:Y:S01]  /*0030*/  LDCU.64 UR20, c[0x0][0x358] ;  /* 0x00006b00ff1477ac */ /* 0x000e220008000a00 */
[----:B-1----:R-:W-:-:S13]  /*0040*/  ISETP.GE.U32.AND P0, PT, R0, 0x20, PT ;  /* 0x000000200000780c */ /* 0x002fda0003f06070 */
[----:B------:R-:W-:Y:S02]  /*0050*/  VOTEU.ANY UP0, P0 ;  /* 0x0000000000ff7886 */ /* 0x000fe40000000100 */
[----:B------:R-:W-:Y:S05]  /*0060*/  BRA.U UP0, `(.L_x_0) ;  /* 0x0000000100b87547 */ /* 0x000fea000b800000 */
[----:B------:R-:W1:Y:S01]  /*0070*/  S2UR UR6, SR_CgaCtaId ;  /* 0x00000000000679c3 */ /* 0x000e620000008800 */
[----:B------:R-:W-:Y:S01]  /*0080*/  NOP ;  /* 0x0000000000007918 */ /* 0x000fe20000000000 */
[----:B------:R-:W-:Y:S02]  /*0090*/  UMOV UR4, 0x40 ;  /* 0x0000004000047882 */ /* 0x000fe40000000000 */
[----:B-1----:R-:W-:-:S09]  /*00a0*/  ULEA UR4, UR6, UR4, 0x18 ;  /* 0x0000000406047291 */ /* 0x002fd2000f8ec0ff */
[----:B------:R-:W1:Y:S01]  /*00b0*/  LDS.U8 R0, [UR4] ;  /* 0x00000004ff007984 */ /* 0x000e620008000000 */
[----:B------:R-:W-:Y:S02]  /*00c0*/  UMOV UR4, 0x400 ;  /* 0x0000040000047882 */ /* 0x000fe40000000000 */
[----:B------:R-:W-:Y:S01]  /*00d0*/  ULEA UR4, UR6, UR4, 0x18 ;  /* 0x0000000406047291 */ /* 0x000fe2000f8ec0ff */
[----:B-1----:R-:W-:-:S13]  /*00e0*/  ISETP.NE.AND P0, PT, R0, RZ, PT ;  /* 0x000000ff0000720c */ /* 0x002fda0003f05270 */
[----:B------:R-:W-:Y:S05]  /*00f0*/  @P0 BRA `(.L_x_1) ;  /* 0x00000000007c0947 */ /* 0x000fea0003800000 */
[----:B------:R-:W-:-:S13]  /*0100*/  ELECT P0, URZ, PT ;  /* 0x0000000000ff782f */ /* 0x000fda0003800000 */
[----:B------:R-:W-:Y:S05]  /*0110*/  @!P0 BRA `(.L_x_2) ;  /* 0x0000000000848947 */ /* 0x000fea0003800000 */
[----:B------:R-:W-:Y:S01]  /*0120*/  UMOV UR5, 0x4 ;  /* 0x0000000400057882 */ /* 0x000fe20000000000 */
[----:B------:R-:W-:Y:S02]  /*0130*/  IMAD.MOV.U32 R4, RZ, RZ, 0x1 ;  /* 0x00000001ff047424 */ /* 0x000fe400078e00ff */
[----:B------:R-:W-:Y:S02]  /*0140*/  IMAD.MOV.U32 R5, RZ, RZ, 0xf ;  /* 0x0000000fff057424 */ /* 0x000fe400078e00ff */
[----:B------:R-:W-:Y:S04]  /*0150*/  DEPBAR.LE SB1, 0x36 ;  /* 0x00009d800000791a */ /* 0x000fe80000000000 */
[----:B------:R-:W1:Y:S02]  /*0160*/  UTCATOMSWS.FIND_AND_SET.ALIGN UP1, UR5, UR5 ;  /* 0x00000005000575e3 */ /* 0x000e640008020800 */
[----:B-1----:R-:W-:-:S04]  /*0170*/  PLOP3.LUT P0, PT, PT, PT, UP1, 0x80, 0x8 ;  /* 0x000000000008781c */ /* 0x002fc80003f0f018 */
[----:B------:R-:W-:-:S04]  /*0180*/  SEL R0, RZ, 0xffffffff, !P0 ;  /* 0xffffffffff007807 */ /* 0x000fc80004000000 */
[----:B------:R-:W-:Y:S01]  /*0190*/  ISETP.NE.AND P0, PT, R0, RZ, PT ;  /* 0x000000ff0000720c */ /* 0x000fe20003f05270 */
[----:B------:R-:W-:-:S12]  /*01a0*/  IMAD.U32 R0, RZ, RZ, UR5 ;  /* 0x00000005ff007e24 */ /* 0x000fd8000f8e00ff */
[----:B------:R-:W-:Y:S05]  /*01b0*/  @P0 BRA `(.L_x_3) ;  /* 0x0000000000240947 */ /* 0x000fea0003800000 */
.L_x_4:
[----:B------:R-:W-:Y:S05]  /*01c0*/  NANOSLEEP 0x64 ;  /* 0x000000640000795d */ /* 0x000fea0003800000 */
[----:B------:R-:W-:-:S05]  /*01d0*/  UMOV UR5, 0x4 ;  /* 0x0000000400057882 */ /* 0x000fca0000000000 */
[----:B------:R-:W-:Y:S04]  /*01e0*/  DEPBAR.LE SB1, 0x36 ;  /* 0x00009d800000791a */ /* 0x000fe80000000000 */
[----:B------:R-:W1:Y:S02]  /*01f0*/  UTCATOMSWS.FIND_AND_SET.ALIGN UP1, UR5, UR5 ;  /* 0x00000005000575e3 */ /* 0x000e640008020800 */
[----:B-1----:R-:W-:-:S04]  /*0200*/  PLOP3.LUT P0, PT, PT, PT, UP1, 0x80, 0x8 ;  /* 0x000000000008781c */ /* 0x002fc80003f0f018 */
[----:B------:R-:W-:-:S04]  /*0210*/  SEL R0, RZ, 0xffffffff, !P0 ;  /* 0xffffffffff007807 */ /* 0x000fc80004000000 */
[----:B------:R-:W-:Y:S01]  /*0220*/  ISETP.NE.AND P0, PT, R0, RZ, PT ;  /* 0x000000ff0000720c */ /* 0x000fe20003f05270 */
[----:B------:R-:W-:-:S12]  /*0230*/  IMAD.U32 R0, RZ, RZ, UR5 ;  /* 0x00000005ff007e24 */ /* 0x000fd8000f8e00ff */
[----:B------:R-:W-:Y:S05]  /*0240*/  @!P0 BRA `(.L_x_4) ;  /* 0xfffffffc00dc8947 */ /* 0x000fea000383ffff */
.L_x_3:
[C---:B------:R-:W-:Y:S01]  /*0250*/  VIADD R3, R0.reuse, 0x10 ;  /* 0x0000001000037836 */ /* 0x040fe20000000000 */
[----:B------:R-:W-:Y:S01]  /*0260*/  UMOV UR5, 0x50 ;  /* 0x0000005000057882 */ /* 0x000fe20000000000 */
[----:B------:R-:W-:Y:S01]  /*0270*/  SHF.L.U32 R2, R5, R0, RZ ;  /* 0x0000000005027219 */ /* 0x000fe200000006ff */
[----:B------:R-:W-:Y:S01]  /*0280*/  ULEA UR5, UR6, UR5, 0x18 ;  /* 0x0000000506057291 */ /* 0x000fe2000f8ec0ff */
[----:B------:R-:W-:Y:S01]  /*0290*/  IMAD.SHL.U32 R0, R0, 0x20, RZ ;  /* 0x0000002000007824 */ /* 0x000fe200078e00ff */
[----:B------:R-:W-:-:S04]  /*02a0*/  SHF.L.U32 R3, R4, R3, RZ ;  /* 0x0000000304037219 */ /* 0x000fc800000006ff */
[----:B------:R-:W-:-:S05]  /*02b0*/  LOP3.LUT R2, R3, R2, RZ, 0xfc, !PT ;  /* 0x0000000203027212 */ /* 0x000fca00078efcff */
[----:B------:R1:W-:Y:S04]  /*02c0*/  ATOMS.OR RZ, [UR5], R2 ;  /* 0x00000002ffff798c */ /* 0x0003e8000b000005 */
[----:B------:R1:W-:Y:S01]  /*02d0*/  STS [UR4], R0 ;  /* 0x00000000ff007988 */ /* 0x0003e20008000804 */
[----:B------:R-:W-:Y:S05]  /*02e0*/  BRA `(.L_x_2) ;  /* 0x0000000000107947 */ /* 0x000fea0003800000 */
.L_x_1:
[----:B------:R-:W-:Y:S01]  /*02f0*/  IMAD.MOV.U32 R0, RZ, RZ, -0x1 ;  /* 0xffffffffff007424 */ /* 0x000fe200078e00ff */
[----:B------:R-:W-:-:S04]  /*0300*/  MOV R2, 0x330 ;  /* 0x0000033000027802 */ /* 0x000fc80000000f00 */
[----:B------:R1:W-:Y:S03]  /*0310*/  STS [UR4], R0 ;  /* 0x00000000ff007988 */ /* 0x0003e60008000804 */
[----:B01----:R-:W-:Y:S05]  /*0320*/  CALL.REL.NOINC `($__internal_1_$__cuda_sm10x_tcgen05_guardrail_trap_phase_invalid_during_alloc) ;  /* 0x000000b8002c7944 */ /* 0x003fea0003c00000 */
.L_x_2:
[----:B------:R-:W-:Y:S05]  /*0330*/  WARPSYNC.ALL ;  /* 0x0000000000007948 */ /* 0x000fea0003800000 */
[----:B------:R-:W-:Y:S01]  /*0340*/  NOP ;  /* 0x0000000000007918 */ /* 0x000fe20000000000 */
.L_x_0:
[----:B------:R-:W2:Y:S01]  /*0350*/  LDC.64 R22, c[0x0][0x398] ;  /* 0x0000e600ff167b82 */ /* 0x000ea20000000a00 */
[----:B------:R-:W3:Y:S01]  /*0360*/  S2R R7, SR_CTAID.X ;  /* 0x0000000000077919 */ /* 0x000ee20000002500 */
[----:B------:R-:W-:Y:S01]  /*0370*/  UMOV UR9, 0x400 ;  /* 0x0000040000097882 */ /* 0x000fe20000000000 */
[----:B------:R-:W-:Y:S01]  /*0380*/  PRMT R194, RZ, 0x7610, R194 ;  /* 0x00007610ffc27816 */ /* 0x000fe200000000c2 */
[----:B------:R-:W4:Y:S01]  /*0390*/  LDCU.128 UR16, c[0x0][0x380] ;  /* 0x00007000ff1077ac */ /* 0x000f220008000c00 */
[----:B------:R-:W5:Y:S03]  /*03a0*/  S2R R101, SR_TID.X ;  /* 0x0000000000657919 */ /* 0x000f660000002100 */
[----:B------:R-:W1:Y:S01]  /*03b0*/  S2UR UR4, SR_CgaCtaId ;  /* 0x00000000000479c3 */ /* 0x000e620000008800 */
[----:B------:R-:W-:Y:S01]  /*03c0*/  UMOV UR6, 0x1 ;  /* 0x0000000100067882 */ /* 0x000fe20000000000 */
[----:B-12---:R-:W-:Y:S01]  /*03d0*/  VIADD R0, R23, 0x7f ;  /* 0x0000007f17007836 */ /* 0x006fe20000000000 */
[----:B------:R-:W-:-:S02]  /*03e0*/  IABS R13, R23 ;  /* 0x00000017000d7213 */ /* 0x000fc40000000000 */
[----:B------:R-:W-:Y:S02]  /*03f0*/  LOP3.LUT R168, RZ, R23, RZ, 0x33, !PT ;  /* 0x00000017ffa87212 */ /* 0x000fe400078e33ff */
[----:B------:R-:W-:Y:S01]  /*0400*/  SHF.R.S32.HI R3, RZ, 0x1f, R0 ;  /* 0x0000001fff037819 */ /* 0x000fe20000011400 */
[----:B------:R-:W-:-:S03]  /*0410*/  ULEA UR9, UR4, UR9, 0x18 ;  /* 0x0000000904097291 */ /* 0x000fc6000f8ec0ff */
[----:B------:R-:W-:Y:S02]  /*0420*/  LEA.HI R3, R3, R0, RZ, 0x7 ;  /* 0x0000000003037211 */ /* 0x000fe400078f38ff */
[----:B---3--:R-:W-:Y:S01]  /*0430*/  IABS R8, R7 ;  /* 0x0000000700087213 */ /* 0x008fe20000000000 */
[----:B------:R-:W-:Y:S01]  /*0440*/  UIADD3 UR11, UPT, UPT, UR9, 0xc000, URZ ;  /* 0x0000c000090b7890 */ /* 0x000fe2000fffe0ff */
[----:B------:R-:W-:Y:S02]  /*0450*/  SHF.R.S32.HI R3, RZ, 0x7, R3 ;  /* 0x00000007ff037819 */ /* 0x000fe40000011403 */
[----:B-----5:R-:W-:Y:S02]  /*0460*/  SHF.R.U32.HI R193, RZ, 0x6, R101 ;  /* 0x00000006ffc17819 */ /* 0x020fe40000011665 */
[----:B------:R-:W-:Y:S01]  /*0470*/  LOP3.LUT R219, R101, 0x3f, RZ, 0xc0, !PT ;  /* 0x0000003f65db7812 */ /* 0x000fe200078ec0ff */
[----:B------:R-:W-:Y:S01]  /*0480*/  IMAD.SHL.U32 R4, R3, 0x8, RZ ;  /* 0x0000000803047824 */ /* 0x000fe200078e00ff */
[----:B------:R-:W-:-:S02]  /*0490*/  SGXT.U32 R193, R193, 0x1 ;  /* 0x00000001c1c1781a */ /* 0x000fc40000000000 */
[----:B------:R-:W-:Y:S02]  /*04a0*/  SHF.R.U32.HI R214, RZ, 0x5, R101 ;  /* 0x00000005ffd67819 */ /* 0x000fe40000011665 */
[-C--:B------:R-:W-:Y:S02]  /*04b0*/  IABS R5, R4.reuse ;  /* 0x0000000400057213 */ /* 0x080fe40000000000 */
[----:B------:R-:W-:Y:S02]  /*04c0*/  IABS R10, R4 ;  /* 0x00000004000a7213 */ /* 0x000fe40000000000 */
[----:B------:R-:W1:Y:S08]  /*04d0*/  I2F.RP R0, R5 ;  /* 0x0000000500007306 */ /* 0x000e700000209400 */
[----:B-1----:R-:W1:Y:S02]  /*04e0*/  MUFU.RCP R0, R0 ;  /* 0x0000000000007308 */ /* 0x002e640000001000 */
[----:B-1----:R-:W-:-:S02]  /*04f0*/  VIADD R2, R0, 0xffffffe ;  /* 0x0ffffffe00027836 */ /* 0x002fc40000000000 */
[----:B------:R-:W-:-:S04]  /*0500*/  IMAD.MOV R0, RZ, RZ, -R10 ;  /* 0x000000ffff007224 */ /* 0x000fc800078e0a0a */
[----:B------:R1:W2:Y:S02]  /*0510*/  F2I.FTZ.U32.TRUNC.NTZ R3, R2 ;  /* 0x0000000200037305 */ /* 0x0002a4000021f000 */
[----:B-1----:R-:W-:Y:S02]  /*0520*/  IMAD.MOV.U32 R2, RZ, RZ, RZ ;  /* 0x000000ffff027224 */ /* 0x002fe400078e00ff */
[----:B--2---:R-:W-:-:S04]  /*0530*/  IMAD.MOV R6, RZ, RZ, -R3 ;  /* 0x000000ffff067224 */ /* 0x004fc800078e0a03 */
[----:B------:R-:W-:Y:S02]  /*0540*/  IMAD R9, R6, R5, RZ ;  /* 0x0000000506097224 */ /* 0x000fe400078e02ff */
[----:B------:R-:W-:Y:S02]  /*0550*/  IMAD.MOV.U32 R6, RZ, RZ, R8 ;  /* 0x000000ffff067224 */ /* 0x000fe400078e0008 */
[----:B------:R-:W-:-:S06]  /*0560*/  IMAD.HI.U32 R3, R3, R9, R2 ;  /* 0x0000000903037227 */ /* 0x000fcc00078e0002 */
[----:B------:R-:W-:-:S04]  /*0570*/  IMAD.HI.U32 R3, R3, R6, RZ ;  /* 0x0000000603037227 */ /* 0x000fc800078e00ff */
[----:B------:R-:W-:Y:S01]  /*0580*/  IMAD R0, R3, R0, R6 ;  /* 0x0000000003007224 */ /* 0x000fe200078e0206 */
[----:B------:R-:W-:Y:S01]  /*0590*/  IABS R6, R22 ;  /* 0x0000001600067213 */ /* 0x000fe20000000000 */
[----:B------:R-:W-:Y:S03]  /*05a0*/  BAR.SYNC.DEFER_BLOCKING 0x0 ;  /* 0x0000000000007b1d */ /* 0x000fe60000010000 */
[----:B------:R-:W-:-:S13]  /*05b0*/  ISETP.GT.U32.AND P1, PT, R5, R0, PT ;  /* 0x000000000500720c */ /* 0x000fda0003f24070 */
[----:B------:R-:W-:Y:S02]  /*05c0*/  @!P1 IMAD.IADD R0, R0, 0x1, -R5 ;  /* 0x0000000100009824 */ /* 0x000fe400078e0a05 */
[----:B------:R-:W-:Y:S01]  /*05d0*/  @!P1 VIADD R3, R3, 0x1 ;  /* 0x0000000103039836 */ /* 0x000fe20000000000 */
[----:B------:R-:W-:Y:S02]  /*05e0*/  ISETP.NE.AND P1, PT, R4, RZ, PT ;  /* 0x000000ff0400720c */ /* 0x000fe40003f25270 */
[----:B------:R-:W-:Y:S02]  /*05f0*/  ISETP.GE.U32.AND P0, PT, R0, R5, PT ;  /* 0x000000050000720c */ /* 0x000fe40003f06070 */
[----:B------:R-:W-:-:S04]  /*0600*/  LOP3.LUT R0, R7, R4, RZ, 0x3c, !PT ;  /* 0x0000000407007212 */ /* 0x000fc800078e3cff */
[----:B------:R-:W-:Y:S01]  /*0610*/  ISETP.GE.AND P2, PT, R0, RZ, PT ;  /* 0x000000ff0000720c */ /* 0x000fe20003f46270 */
[----:B------:R-:W-:-:S06]  /*0620*/  VIADD R0, R22, 0x3f ;  /* 0x0000003f16007836 */ /* 0x000fcc0000000000 */
[----:B------:R-:W-:-:S04]  /*0630*/  @P0 VIADD R3, R3, 0x1 ;  /* 0x0000000103030836 */ /* 0x000fc80000000000 */
[----:B------:R-:W-:Y:S01]  /*0640*/  IMAD.MOV.U32 R2, RZ, RZ, R3 ;  /* 0x000000ffff027224 */ /* 0x000fe200078e0003 */
[----:B------:R-:W-:-:S03]  /*0650*/  SHF.R.S32.HI R3, RZ, 0x1f, R0 ;  /* 0x0000001fff037819 */ /* 0x000fc60000011400 */
[----:B------:R-:W-:Y:S01]  /*0660*/  @!P2 IMAD.MOV R2, RZ, RZ, -R2 ;  /* 0x000000ffff02a224 */ /* 0x000fe200078e0a02 */
[----:B------:R-:W-:Y:S02]  /*0670*/  @!P1 LOP3.LUT R2, RZ, R4, RZ, 0x33, !PT ;  /* 0x00000004ff029212 */ /* 0x000fe400078e33ff */
[----:B------:R-:W-:-:S03]  /*0680*/  LEA.HI R3, R3, R0, RZ, 0x6 ;  /* 0x0000000003037211 */ /* 0x000fc600078f30ff */
[----:B------:R-:W-:-:S05]  /*0690*/  IMAD.SHL.U32 R10, R2, 0x8, RZ ;  /* 0x00000008020a7824 */ /* 0x000fca00078e00ff */
[----:B------:R-:W-:-:S04]  /*06a0*/  LEA.HI.SX32 R3, R3, -R10, 0x1a ;  /* 0x8000000a03037211 */ /* 0x000fc800078fd2ff */
[----:B------:R-:W-:Y:S01]  /*06b0*/  VIMNMX R11, PT, PT, R3, 0x8, PT ;  /* 0x00000008030b7848 */ /* 0x000fe20003fe0100 */
[----:B------:R-:W-:Y:S02]  /*06c0*/  IMAD.MOV R3, RZ, RZ, -R2 ;  /* 0x000000ffff037224 */ /* 0x000fe400078e0a02 */
[----:B------:R-:W-:Y:S01]  /*06d0*/  IMAD.MOV.U32 R2, RZ, RZ, R6 ;  /* 0x000000ffff027224 */ /* 0x000fe200078e0006 */
[----:B------:R-:W-:Y:S01]  /*06e0*/  IABS R9, R11 ;  /* 0x0000000b00097213 */ /* 0x000fe20000000000 */
[----:B------:R-:W-:Y:S01]  /*06f0*/  IMAD R12, R4, R3, R7 ;  /* 0x00000003040c7224 */ /* 0x000fe200078e0207 */
[----:B------:R-:W-:Y:S01]  /*0700*/  IABS R7, R11 ;  /* 0x0000000b00077213 */ /* 0x000fe20000000000 */
[----:B------:R-:W-:Y:S01]  /*0710*/  IMAD.MOV.U32 R4, RZ, RZ, RZ ;  /* 0x000000ffff047224 */ /* 0x000fe200078e00ff */
[----:B------:R-:W1:Y:S08]  /*0720*/  I2F.RP R0, R9 ;  /* 0x0000000900007306 */ /* 0x000e700000209400 */
[----:B------:R-:W2:Y:S08]  /*0730*/  I2F.RP R6, R2 ;  /* 0x0000000200067306 */ /* 0x000eb00000209400 */
[----:B-1----:R-:W1:Y:S08]  /*0740*/  MUFU.RCP R0, R0 ;  /* 0x0000000000007308 */ /* 0x002e700000001000 */
[----:B--2---:R-:W-:Y:S01]  /*0750*/  MUFU.RCP R6, R6 ;  /* 0x0000000600067308 */ /* 0x004fe20000001000 */
[----:B-1----:R-:W-:Y:S01]  /*0760*/  VIADD R5, R0, 0xffffffe ;  /* 0x0ffffffe00057836 */ /* 0x002fe20000000000 */
[----:B------:R-:W-:-:S06]  /*0770*/  IABS R0, R12 ;  /* 0x0000000c00007213 */ /* 0x000fcc0000000000 */
[----:B------:R-:W1:Y:S02]  /*0780*/  F2I.FTZ.U32.TRUNC.NTZ R5, R5 ;  /* 0x0000000500057305 */ /* 0x000e64000021f000 */
[----:B-1----:R-:W-:-:S04]  /*0790*/  IMAD.MOV R8, RZ, RZ, -R5 ;  /* 0x000000ffff087224 */ /* 0x002fc800078e0a05 */
[----:B------:R-:W-:-:S04]  /*07a0*/  IMAD R3, R8, R9, RZ ;  /* 0x0000000908037224 */ /* 0x000fc800078e02ff */
[----:B------:R-:W-:-:S04]  /*07b0*/  IMAD.HI.U32 R4, R5, R3, R4 ;  /* 0x0000000305047227 */ /* 0x000fc800078e0004 */
[----:B------:R-:W-:Y:S02]  /*07c0*/  IMAD.MOV.U32 R3, RZ, RZ, R13 ;  /* 0x000000ffff037224 */ /* 0x000fe400078e000d */
[----:B------:R-:W-:Y:S02]  /*07d0*/  IMAD.MOV.U32 R5, RZ, RZ, R0 ;  /* 0x000000ffff057224 */ /* 0x000fe400078e0000 */
[----:B------:R-:W1:Y:S01]  /*07e0*/  I2F.RP R8, R3 ;  /* 0x0000000300087306 */ /* 0x000e620000209400 */
[----:B------:R-:W-:Y:S02]  /*07f0*/  IMAD.MOV R0, RZ, RZ, -R7 ;  /* 0x000000ffff007224 */ /* 0x000fe400078e0a07 */
[----:B------:R-:W-:-:S04]  /*0800*/  IMAD.HI.U32 R4, R4, R5, RZ ;  /* 0x0000000504047227 */ /* 0x000fc800078e00ff */
[----:B------:R-:W-:Y:S02]  /*0810*/  IMAD R0, R4, R0, R5 ;  /* 0x0000000004007224 */ /* 0x000fe400078e0205 */
[----:B------:R-:W-:-:S03]  /*0820*/  VIADD R5, R6, 0xffffffe ;  /* 0x0ffffffe06057836 */ /* 0x000fc60000000000 */
[----:B------:R-:W-:Y:S01]  /*0830*/  ISETP.GT.U32.AND P1, PT, R9, R0, PT ;  /* 0x000000000900720c */ /* 0x000fe20003f24070 */
[----:B-1----:R-:W1:Y:S08]  /*0840*/  MUFU.RCP R8, R8 ;  /* 0x0000000800087308 */ /* 0x002e700000001000 */
[----:B------:R-:W2:Y:S04]  /*0850*/  F2I.FTZ.U32.TRUNC.NTZ R5, R5 ;  /* 0x0000000500057305 */ /* 0x000ea8000021f000 */
[----:B------:R-:W-:-:S02]  /*0860*/  @!P1 IMAD.IADD R0, R0, 0x1, -R9 ;  /* 0x0000000100009824 */ /* 0x000fc400078e0a09 */
[----:B------:R-:W-:Y:S01]  /*0870*/  @!P1 VIADD R4, R4, 0x1 ;  /* 0x0000000104049836 */ /* 0x000fe20000000000 */
[----:B------:R-:W-:Y:S02]  /*0880*/  ISETP.NE.AND P1, PT, R11, RZ, PT ;  /* 0x000000ff0b00720c */ /* 0x000fe40003f25270 */
[----:B------:R-:W-:Y:S02]  /*0890*/  ISETP.GE.U32.AND P0, PT, R0, R9, PT ;  /* 0x000000090000720c */ /* 0x000fe40003f06070 */
[----:B------:R-:W-:Y:S01]  /*08a0*/  LOP3.LUT R0, R12, R11, RZ, 0x3c, !PT ;  /* 0x0000000b0c007212 */ /* 0x000fe200078e3cff */
[----:B-1----:R-:W-:-:S03]  /*08b0*/  VIADD R7, R8, 0xffffffe ;  /* 0x0ffffffe08077836 */ /* 0x002fc60000000000 */
[----:B------:R-:W-:Y:S01]  /*08c0*/  ISETP.GE.AND P2, PT, R0, RZ, PT ;  /* 0x000000ff0000720c */ /* 0x000fe20003f46270 */
[----:B--2---:R-:W-:Y:S02]  /*08d0*/  IMAD.MOV R9, RZ, RZ, -R5 ;  /* 0x000000ffff097224 */ /* 0x004fe400078e0a05 */
[----:B------:R-:W1:Y:S02]  /*08e0*/  F2I.FTZ.U32.TRUNC.NTZ R7, R7 ;  /* 0x0000000700077305 */ /* 0x000e64000021f000 */
[----:B------:R-:W-:Y:S02]  /*08f0*/  IMAD R9, R9, R2, RZ ;  /* 0x0000000209097224 */ /* 0x000fe400078e02ff */
[----:B------:R-:W-:-:S04]  /*0900*/  @P0 VIADD R4, R4, 0x1 ;  /* 0x0000000104040836 */ /* 0x000fc80000000000 */
[----:B------:R-:W-:Y:S02]  /*0910*/  IMAD.MOV.U32 R20, RZ, RZ, R4 ;  /* 0x000000ffff147224 */ /* 0x000fe400078e0004 */
[----:B------:R-:W-:Y:S02]  /*0920*/  IMAD.MOV.U32 R4, RZ, RZ, RZ ;  /* 0x000000ffff047224 */ /* 0x000fe400078e00ff */
[----:B------:R-:W-:Y:S01]  /*0930*/  @!P2 IMAD.MOV R20, RZ, RZ, -R20 ;  /* 0x000000ffff14a224 */ /* 0x000fe200078e0a14 */
[----:B------:R-:W-:Y:S01]  /*0940*/  @!P1 LOP3.LUT R20, RZ, R11, RZ, 0x33, !PT ;  /* 0x0000000bff149212 */ /* 0x000fe200078e33ff */
[----:B-1----:R-:W-:Y:S02]  /*0950*/  IMAD.MOV R6, RZ, RZ, -R7 ;  /* 0x000000ffff067224 */ /* 0x002fe400078e0a07 */
[----:B------:R-:W-:-:S04]  /*0960*/  IMAD.HI.U32 R5, R5, R9, R4 ;  /* 0x0000000905057227 */ /* 0x000fc800078e0004 */
[----:B------:R-:W-:Y:S02]  /*0970*/  IMAD.MOV R0, RZ, RZ, -R20 ;  /* 0x000000ffff007224 */ /* 0x000fe400078e0a14 */
[----:B------:R-:W-:Y:S02]  /*0980*/  IMAD R9, R6, R3, RZ ;  /* 0x0000000306097224 */ /* 0x000fe400078e02ff */
[----:B------:R-:W-:Y:S02]  /*0990*/  IMAD.MOV.U32 R6, RZ, RZ, RZ ;  /* 0x000000ffff067224 */ /* 0x000fe400078e00ff */
[----:B------:R-:W-:Y:S02]  /*09a0*/  IMAD R0, R11, R0, R12 ;  /* 0x000000000b007224 */ /* 0x000fe400078e020c */
[----:B------:R-:W-:Y:S02]  /*09b0*/  IMAD.SHL.U32 R20, R20, 0x80, RZ ;  /* 0x0000008014147824 */ /* 0x000fe400078e00ff */
[----:B------:R-:W-:-:S03]  /*09c0*/  IMAD.HI.U32 R4, R7, R9, R6 ;  /* 0x0000000907047227 */ /* 0x000fc600078e0006 */
[--C-:B------:R-:W-:Y:S01]  /*09d0*/  LOP3.LUT R146, R20, 0x2, R193.reuse, 0xfe, !PT ;  /* 0x0000000214927812 */ /* 0x100fe200078efec1 */
[----:B------:R-:W-:Y:S01]  /*09e0*/  IMAD.IADD R7, R10, 0x1, R0 ;  /* 0x000000010a077824 */ /* 0x000fe200078e0200 */
[C---:B------:R-:W-:Y:S02]  /*09f0*/  LOP3.LUT R0, R20.reuse, R193, RZ, 0xfc, !PT ;  /* 0x000000c114007212 */ /* 0x040fe400078efcff */
[C---:B------:R-:W-:Y:S01]  /*0a00*/  LOP3.LUT R144, R20.reuse, 0x6, R193, 0xfe, !PT ;  /* 0x0000000614907812 */ /* 0x040fe200078efec1 */
[----:B------:R-:W-:Y:S01]  /*0a10*/  IMAD R147, R7, 0x40, R219 ;  /* 0x0000004007937824 */ /* 0x000fe200078e02db */
[----:B------:R-:W-:Y:S01]  /*0a20*/  LOP3.LUT R143, R20, 0x8, R193, 0xfe, !PT ;  /* 0x00000008148f7812 */ /* 0x000fe200078efec1 */
[----:B------:R-:W-:Y:S01]  /*0a30*/  STL [R1+0x80], R146 ;  /* 0x0000809201007387 */ /* 0x000fe20000100800 */
[----:B------:R-:W-:Y:S02]  /*0a40*/  IABS R12, R0 ;  /* 0x00000000000c7213 */ /* 0x000fe40000000000 */
[----:B------:R-:W-:-:S02]  /*0a50*/  IABS R13, R146 ;  /* 0x00000092000d7213 */ /* 0x000fc40000000000 */
[----:B------:R-:W-:Y:S01]  /*0a60*/  IABS R17, R144 ;  /* 0x0000009000117213 */ /* 0x000fe20000000000 */
[----:B------:R-:W-:Y:S01]  /*0a70*/  IMAD.HI.U32 R6, R4, R12, RZ ;  /* 0x0000000c04067227 */ /* 0x000fe200078e00ff */
[----:B------:R-:W-:Y:S02]  /*0a80*/  IABS R19, R143 ;  /* 0x0000008f00137213 */ /* 0x000fe40000000000 */
[--C-:B------:R-:W-:Y:S01]  /*0a90*/  LOP3.LUT R145, R20, 0x4, R193.reuse, 0xfe, !PT ;  /* 0x0000000414917812 */ /* 0x100fe200078efec1 */
[----:B------:R-:W-:Y:S01]  /*0aa0*/  IMAD.HI.U32 R8, R4, R13, RZ ;  /* 0x0000000d04087227 */ /* 0x000fe200078e00ff */
[--C-:B------:R-:W-:Y:S02]  /*0ab0*/  LOP3.LUT R142, R20, 0xa, R193.reuse, 0xfe, !PT ;  /* 0x0000000a148e7812 */ /* 0x100fe400078efec1 */
[----:B------:R-:W-:Y:S01]  /*0ac0*/  IABS R15, R145 ;  /* 0x00000091000f7213 */ /* 0x000fe20000000000 */
[----:B------:R-:W-:Y:S01]  /*0ad0*/  IMAD.HI.U32 R10, R4, R17, RZ ;  /* 0x00000011040a7227 */ /* 0x000fe200078e00ff */
[C-C-:B------:R-:W-:Y:S01]  /*0ae0*/  LOP3.LUT R141, R20.reuse, 0xc, R193.reuse, 0xfe, !PT ;  /* 0x0000000c148d7812 */ /* 0x140fe200078efec1 */
[----:B------:R-:W-:Y:S01]  /*0af0*/  STL [R1+0x7c], R145 ;  /* 0x00007c9101007387 */ /* 0x000fe20000100800 */
[--C-:B------:R-:W-:Y:S01]  /*0b00*/  LOP3.LUT R140, R20, 0xe, R193.reuse, 0xfe, !PT ;  /* 0x0000000e148c7812 */ /* 0x100fe200078efec1 */
[----:B------:R-:W-:Y:S01]  /*0b10*/  IMAD.HI.U32 R11, R4, R19, RZ ;  /* 0x00000013040b7227 */ /* 0x000fe200078e00ff */
[C-C-:B------:R-:W-:Y:S01]  /*0b20*/  LOP3.LUT R139, R20.reuse, 0x10, R193.reuse, 0xfe, !PT ;  /* 0x00000010148b7812 */ /* 0x140fe200078efec1 */
[----:B------:R-:W-:Y:S01]  /*0b30*/  STL [R1+0x8], R144 ;  /* 0x0000089001007387 */ /* 0x000fe20000100800 */
[C---:B------:R-:W-:Y:S01]  /*0b40*/  LOP3.LUT R138, R20.reuse, 0x12, R193, 0xfe, !PT ;  /* 0x00000012148a7812 */ /* 0x040fe200078efec1 */
[----:B------:R-:W-:Y:S01]  /*0b50*/  IMAD.MOV R6, RZ, RZ, -R6 ;  /* 0x000000ffff067224 */ /* 0x000fe200078e0a06 */
[----:B------:R-:W-:Y:S01]  /*0b60*/  IABS R21, R140 ;  /* 0x0000008c00157213 */ /* 0x000fe20000000000 */
[----:B------:R-:W-:Y:S01]  /*0b70*/  IMAD.MOV R14, RZ, RZ, -R8 ;  /* 0x000000ffff0e7224 */ /* 0x000fe200078e0a08 */
[----:B------:R-:W-:Y:S01]  /*0b80*/  IABS R25, R139 ;  /* 0x0000008b00197213 */ /* 0x000fe20000000000 */
[----:B------:R-:W-:Y:S01]  /*0b90*/  IMAD.MOV R18, RZ, RZ, -R10 ;  /* 0x000000ffff127224 */ /* 0x000fe200078e0a0a */
[----:B------:R-:W-:Y:S01]  /*0ba0*/  IABS R27, R138 ;  /* 0x0000008a001b7213 */ /* 0x000fe20000000000 */
[----:B------:R-:W-:Y:S01]  /*0bb0*/  IMAD.MOV R24, RZ, RZ, -R11 ;  /* 0x000000ffff187224 */ /* 0x000fe200078e0a0b */
[C-C-:B------:R-:W-:Y:S01]  /*0bc0*/  LOP3.LUT R137, R20.reuse, 0x14, R193.reuse, 0xfe, !PT ;  /* 0x0000001414897812 */ /* 0x140fe200078efec1 */
[C---:B------:R-:W-:Y:S01]  /*0bd0*/  IMAD R8, R3.reuse, R6, R12 ;  /* 0x0000000603087224 */ /* 0x040fe200078e020c */
[--C-:B------:R-:W-:Y:S01]  /*0be0*/  LOP3.LUT R131, R20, 0x1a, R193.reuse, 0xfe, !PT ;  /* 0x0000001a14837812 */ /* 0x100fe200078efec1 */
[----:B------:R-:W-:Y:S01]  /*0bf0*/  IMAD.HI.U32 R9, R4, R15, RZ ;  /* 0x0000000f04097227 */ /* 0x000fe200078e00ff */
[C---:B------:R-:W-:Y:S01]  /*0c00*/  LOP3.LUT R127, R20.reuse, 0x1e, R193, 0xfe, !PT ;  /* 0x0000001e147f7812 */ /* 0x040fe200078efec1 */
[----:B------:R-:W-:Y:S01]  /*0c10*/  STL [R1+0x4], R143 ;  /* 0x0000048f01007387 */ /* 0x000fe20000100800 */
[----:B------:R-:W-:Y:S01]  /*0c20*/  IABS R36, R131 ;  /* 0x0000008300247213 */ /* 0x000fe20000000000 */
[C---:B------:R-:W-:Y:S01]  /*0c30*/  IMAD R6, R3.reuse, R14, R13 ;  /* 0x0000000e03067224 */ /* 0x040fe200078e020d */
[----:B------:R-:W-:Y:S01]  /*0c40*/  LOP3.LUT R123, R20, 0x24, R193, 0xfe, !PT ;  /* 0x00000024147b7812 */ /* 0x000fe200078efec1 */
[C---:B------:R-:W-:Y:S01]  /*0c50*/  IMAD R12, R3.reuse, R18, R17 ;  /* 0x00000012030c7224 */ /* 0x040fe200078e0211 */
[----:B------:R-:W-:Y:S01]  /*0c60*/  IABS R17, R142 ;  /* 0x0000008e00117213 */ /* 0x000fe20000000000 */
[C---:B------:R-:W-:Y:S01]  /*0c70*/  IMAD R14, R3.reuse, R24, R19 ;  /* 0x00000018030e7224 */ /* 0x040fe200078e0213 */
[----:B------:R-:W-:Y:S01]  /*0c80*/  IABS R19, R141 ;  /* 0x0000008d00137213 */ /* 0x000fe20000000000 */
[----:B------:R-:W-:Y:S01]  /*0c90*/  IMAD.MOV R16, RZ, RZ, -R9 ;  /* 0x000000ffff107224 */ /* 0x000fe200078e0a09 */
[----:B------:R-:W-:Y:S01]  /*0ca0*/  IABS R40, R127 ;  /* 0x0000007f00287213 */ /* 0x000fe20000000000 */
[----:B------:R-:W-:Y:S01]  /*0cb0*/  IMAD.HI.U32 R9, R4, R17, RZ ;  /* 0x0000001104097227 */ /* 0x000fe200078e00ff */
[--C-:B------:R-:W-:Y:S01]  /*0cc0*/  LOP3.LUT R133, R20, 0x18, R193.reuse, 0xfe, !PT ;  /* 0x0000001814857812 */ /* 0x100fe200078efec1 */
[----:B------:R-:W-:Y:S01]  /*0cd0*/  STL [R1+0x78], R142 ;  /* 0x0000788e01007387 */ /* 0x000fe20000100800 */
[----:B------:R-:W-:Y:S01]  /*0ce0*/  IABS R46, R123 ;  /* 0x0000007b002e7213 */ /* 0x000fe20000000000 */
[----:B------:R-:W-:Y:S01]  /*0cf0*/  IMAD.HI.U32 R11, R4, R19, RZ ;  /* 0x00000013040b7227 */ /* 0x000fe200078e00ff */
[----:B------:R-:W-:Y:S01]  /*0d00*/  IABS R34, R133 ;  /* 0x0000008500227213 */ /* 0x000fe20000000000 */
[----:B------:R-:W-:Y:S01]  /*0d10*/  STL [R1+0x74], R141 ;  /* 0x0000748d01007387 */ /* 0x000fe20000100800 */
[C---:B------:R-:W-:Y:S01]  /*0d20*/  LOP3.LUT R49, R20.reuse, 0x28, R193, 0xfe, !PT ;  /* 0x0000002814317812 */ /* 0x040fe200078efec1 */
[C---:B------:R-:W-:Y:S01]  /*0d30*/  IMAD R10, R3.reuse, R16, R15 ;  /* 0x00000010030a7224 */ /* 0x040fe200078e020f */
[--C-:B------:R-:W-:Y:S01]  /*0d40*/  LOP3.LUT R51, R20, 0x2e, R193.reuse, 0xfe, !PT ;  /* 0x0000002e14337812 */ /* 0x100fe200078efec1 */
[----:B------:R-:W-:Y:S01]  /*0d50*/  IMAD.HI.U32 R13, R4, R21, RZ ;  /* 0x00000015040d7227 */ /* 0x000fe200078e00ff */
[----:B------:R-:W-:Y:S01]  /*0d60*/  IABS R50, R49 ;  /* 0x0000003100327213 */ /* 0x000fe20000000000 */
[----:B------:R-:W-:Y:S01]  /*0d70*/  STL [R1+0x70], R140 ;  /* 0x0000708c01007387 */ /* 0x000fe20000100800 */
[--C-:B------:R-:W-:Y:S01]  /*0d80*/  LOP3.LUT R125, R20, 0x22, R193.reuse, 0xfe, !PT ;  /* 0x00000022147d7812 */ /* 0x100fe200078efec1 */
[C---:B------:R-:W-:Y:S01]  /*0d90*/  IMAD.HI.U32 R15, R4.reuse, R25, RZ ;  /* 0x00000019040f7227 */ /* 0x040fe200078e00ff */
[----:B------:R-:W-:Y:S01]  /*0da0*/  IABS R56, R51 ;  /* 0x0000003300387213 */ /* 0x000fe20000000000 */
[----:B------:R-:W-:Y:S01]  /*0db0*/  STL [R1+0x6c], R139 ;  /* 0x00006c8b01007387 */ /* 0x000fe20000100800 */
[----:B------:R-:W-:Y:S01]  /*0dc0*/  IABS R44, R125 ;  /* 0x0000007d002c7213 */ /* 0x000fe20000000000 */
[----:B------:R-:W-:Y:S01]  /*0dd0*/  IMAD.HI.U32 R16, R4, R27, RZ ;  /* 0x0000001b04107227 */ /* 0x000fe200078e00ff */
[C-C-:B------:R-:W-:Y:S01]  /*0de0*/  LOP3.LUT R117, R20.reuse, 0x32, R193.reuse, 0xfe, !PT ;  /* 0x0000003214757812 */ /* 0x140fe200078efec1 */
[----:B------:R-:W-:Y:S01]  /*0df0*/  STL [R1+0x68], R138 ;  /* 0x0000688a01007387 */ /* 0x000fe20000100800 */
[----:B------:R-:W-:Y:S01]  /*0e00*/  LOP3.LUT R119, R20, 0x2c, R193, 0xfe, !PT ;  /* 0x0000002c14777812 */ /* 0x000fe200078efec1 */
[----:B------:R-:W-:Y:S01]  /*0e10*/  IMAD.MOV R18, RZ, RZ, -R9 ;  /* 0x000000ffff127224 */ /* 0x000fe200078e0a09 */
[----:B------:R-:W-:Y:S01]  /*0e20*/  IABS R60, R117 ;  /* 0x00000075003c7213 */ /* 0x000fe20000000000 */
[----:B------:R-:W-:Y:S01]  /*0e30*/  IMAD.MOV R24, RZ, RZ, -R11 ;  /* 0x000000ffff187224 */ /* 0x000fe200078e0a0b */
[----:B------:R-:W-:Y:S01]  /*0e40*/  IABS R54, R119 ;  /* 0x0000007700367213 */ /* 0x000fe20000000000 */
[----:B------:R-:W-:Y:S01]  /*0e50*/  IMAD.MOV R26, RZ, RZ, -R13 ;  /* 0x000000ffff1a7224 */ /* 0x000fe200078e0a0d */
[----:B------:R-:W-:Y:S01]  /*0e60*/  LOP3.LUT R107, R0, 0x42, RZ, 0xfc, !PT ;  /* 0x00000042006b7812 */ /* 0x000fe200078efcff */
[----:B------:R-:W-:Y:S01]  /*0e70*/  IMAD.MOV R28, RZ, RZ, -R15 ;  /* 0x000000ffff1c7224 */ /* 0x000fe200078e0a0f */
[----:B------:R-:W-:Y:S01]  /*0e80*/  LOP3.LUT R55, R20, 0x36, R193, 0xfe, !PT ;  /* 0x0000003614377812 */ /* 0x000fe200078efec1 */
[----:B------:R-:W-:Y:S01]  /*0e90*/  IMAD.MOV R30, RZ, RZ, -R16 ;  /* 0x000000ffff1e7224 */ /* 0x000fe200078e0a10 */
[----:B------:R-:W-:Y:S01]  /*0ea0*/  IABS R76, R107 ;  /* 0x0000006b004c7213 */ /* 0x000fe20000000000 */
[C---:B------:R-:W-:Y:S01]  /*0eb0*/  IMAD R16, R3.reuse, R18, R17 ;  /* 0x0000001203107224 */ /* 0x040fe200078e0211 */
[----:B------:R-:W-:Y:S01]  /*0ec0*/  IABS R64, R55 ;  /* 0x0000003700407213 */ /* 0x000fe20000000000 */
[C---:B------:R-:W-:Y:S01]  /*0ed0*/  IMAD R18, R3.reuse, R24, R19 ;  /* 0x0000001803127224 */ /* 0x040fe200078e0213 */
[C---:B------:R-:W-:Y:S01]  /*0ee0*/  LOP3.LUT R95, R0.reuse, 0x4c, RZ, 0xfc, !PT ;  /* 0x0000004c005f7812 */ /* 0x040fe200078efcff */
[C---:B------:R-:W-:Y:S01]  /*0ef0*/  IMAD R24, R3.reuse, R26, R21 ;  /* 0x0000001a03187224 */ /* 0x040fe200078e0215 */
[----:B------:R-:W-:Y:S01]  /*0f00*/  LOP3.LUT R109, R0, 0x40, RZ, 0xfc, !PT ;  /* 0x00000040006d7812 */ /* 0x000fe200078efcff */
[C---:B------:R-:W-:Y:S01]  /*0f10*/  IMAD R26, R3.reuse, R28, R25 ;  /* 0x0000001c031a7224 */ /* 0x040fe200078e0219 */
[----:B------:R-:W-:Y:S01]  /*0f20*/  IABS R86, R95 ;  /* 0x0000005f00567213 */ /* 0x000fe20000000000 */
[----:B------:R-:W-:Y:S01]  /*0f30*/  IMAD R28, R3, R30, R27 ;  /* 0x0000001e031c7224 */ /* 0x000fe200078e021b */
[----:B------:R-:W-:Y:S01]  /*0f40*/  IABS R30, R137 ;  /* 0x00000089001e7213 */ /* 0x000fe20000000000 */
[----:B------:R-:W-:Y:S01]  /*0f50*/  IMAD.HI.U32 R15, R4, R36, RZ ;  /* 0x00000024040f7227 */ /* 0x000fe200078e00ff */
[----:B------:R-:W-:Y:S01]  /*0f60*/  IABS R74, R109 ;  /* 0x0000006d004a7213 */ /* 0x000fe20000000000 */
[----:B------:R-:W-:Y:S01]  /*0f70*/  STL [R1+0x64], R137 ;  /* 0x0000648901007387 */ /* 0x000fe20000100800 */
[----:B------:R-:W-:Y:S01]  /*0f80*/  LOP3.LUT R85, R0, 0x56, RZ, 0xfc, !PT ;  /* 0x0000005600557812 */ /* 0x000fe200078efcff */
[----:B------:R-:W-:Y:S01]  /*0f90*/  IMAD.HI.U32 R9, R4, R30, RZ ;  /* 0x0000001e04097227 */ /* 0x000fe200078e00ff */
[----:B------:R-:W-:-:S02]  /*0fa0*/  LOP3.LUT R97, R0, 0x4a, RZ, 0xfc, !PT ;  /* 0x0000004a00617812 */ /* 0x000fc400078efcff */
[----:B------:R-:W-:Y:S01]  /*0fb0*/  IABS R96, R85 ;  /* 0x0000005500607213 */ /* 0x000fe20000000000 */
[----:B------:R-:W-:Y:S01]  /*0fc0*/  IMAD.MOV R9, RZ, RZ, -R9 ;  /* 0x000000ffff097224 */ /* 0x000fe200078e0a09 */
[----:B------:R-:W-:Y:S01]  /*0fd0*/  IABS R84, R97 ;  /* 0x0000006100547213 */ /* 0x000fe20000000000 */
[----:B------:R-:W-:Y:S01]  /*0fe0*/  IMAD.MOV R15, RZ, RZ, -R15 ;  /* 0x000000ffff0f7224 */ /* 0x000fe200078e0a0f */
[C---:B------:R-:W-:Y:S01]  /*0ff0*/  LOP3.LUT R75, R0.reuse, 0x60, RZ, 0xfc, !PT ;  /* 0x00000060004b7812 */ /* 0x040fe200078efcff */
[C---:B------:R-:W-:Y:S01]  /*1000*/  IMAD R30, R3.reuse, R9, R30 ;  /* 0x00000009031e7224 */ /* 0x040fe200078e021e */
[----:B------:R-:W-:Y:S01]  /*1010*/  LOP3.LUT R87, R0, 0x54, RZ, 0xfc, !PT ;  /* 0x0000005400577812 */ /* 0x000fe200078efcff */
[----:B------:R-:W-:Y:S01]  /*1020*/  IMAD.HI.U32 R9, R4, R40, RZ ;  /* 0x0000002804097227 */ /* 0x000fe200078e00ff */
[----:B------:R-:W-:Y:S02]  /*1030*/  IABS R106, R75 ;  /* 0x0000004b006a7213 */ /* 0x000fe40000000000 */
[----:B------:R-:W-:Y:S01]  /*1040*/  IABS R94, R87 ;  /* 0x00000057005e7213 */ /* 0x000fe20000000000 */
[----:B------:R-:W-:Y:S01]  /*1050*/  IMAD R36, R3, R15, R36 ;  /* 0x0000000f03247224 */ /* 0x000fe200078e0224 */
[----:B------:R-:W-:Y:S01]  /*1060*/  LOP3.LUT R65, R0, 0x6a, RZ, 0xfc, !PT ;  /* 0x0000006a00417812 */ /* 0x000fe200078efcff */
[----:B------:R-:W-:Y:S01]  /*1070*/  IMAD.HI.U32 R15, R4, R46, RZ ;  /* 0x0000002e040f7227 */ /* 0x000fe200078e00ff */
[----:B------:R-:W-:-:S02]  /*1080*/  LOP3.LUT R77, R0, 0x5e, RZ, 0xfc, !PT ;  /* 0x0000005e004d7812 */ /* 0x000fc400078efcff */
[----:B------:R-:W-:Y:S01]  /*1090*/  IABS R116, R65 ;  /* 0x0000004100747213 */ /* 0x000fe20000000000 */
[----:B------:R-:W-:Y:S01]  /*10a0*/  IMAD.MOV R9, RZ, RZ, -R9 ;  /* 0x000000ffff097224 */ /* 0x000fe200078e0a09 */
[----:B------:R-:W-:Y:S01]  /*10b0*/  IABS R104, R77 ;  /* 0x0000004d00687213 */ /* 0x000fe20000000000 */
[----:B------:R-:W-:Y:S01]  /*10c0*/  IMAD.HI.U32 R13, R4, R34, RZ ;  /* 0x00000022040d7227 */ /* 0x000fe200078e00ff */
[C---:B------:R-:W-:Y:S02]  /*10d0*/  LOP3.LUT R67, R0.reuse, 0x68, RZ, 0xfc, !PT ;  /* 0x0000006800437812 */ /* 0x040fe400078efcff */
[C---:B------:R-:W-:Y:S01]  /*10e0*/  LOP3.LUT R39, R0.reuse, 0x74, RZ, 0xfc, !PT ;  /* 0x0000007400277812 */ /* 0x040fe200078efcff */
[----:B------:R-:W-:Y:S01]  /*10f0*/  IMAD.MOV R15, RZ, RZ, -R15 ;  /* 0x000000ffff0f7224 */ /* 0x000fe200078e0a0f */
[----:B------:R-:W-:Y:S01]  /*1100*/  IABS R114, R67 ;  /* 0x0000004300727213 */ /* 0x000fe20000000000 */
[C---:B------:R-:W-:Y:S01]  /*1110*/  IMAD R40, R3.reuse, R9, R40 ;  /* 0x0000000903287224 */ /* 0x040fe200078e0228 */
[----:B------:R-:W-:Y:S01]  /*1120*/  IABS R126, R39 ;  /* 0x00000027007e7213 */ /* 0x000fe20000000000 */
[----:B------:R-:W-:Y:S01]  /*1130*/  IMAD.MOV R13, RZ, RZ, -R13 ;  /* 0x000000ffff0d7224 */ /* 0x000fe200078e0a0d */
[----:B------:R-:W-:Y:S01]  /*1140*/  LOP3.LUT R31, R0, 0x7e, RZ, 0xfc, !PT ;  /* 0x0000007e001f7812 */ /* 0x000fe200078efcff */
[----:B------:R-:W-:Y:S01]  /*1150*/  IMAD.HI.U32 R9, R4, R50, RZ ;  /* 0x0000003204097227 */ /* 0x000fe200078e00ff */
[----:B------:R-:W-:-:S02]  /*1160*/  ISETP.GT.U32.AND P1, PT, R3, R8, PT ;  /* 0x000000080300720c */ /* 0x000fc40003f24070 */
[----:B------:R-:W-:Y:S01]  /*1170*/  IABS R136, R31 ;  /* 0x0000001f00887213 */ /* 0x000fe20000000000 */
[C---:B------:R-:W-:Y:S01]  /*1180*/  IMAD R46, R3.reuse, R15, R46 ;  /* 0x0000000f032e7224 */ /* 0x040fe200078e022e */
[C---:B------:R-:W-:Y:S01]  /*1190*/  ISETP.GT.U32.AND P2, PT, R3.reuse, R6, PT ;  /* 0x000000060300720c */ /* 0x040fe20003f44070 */
[C---:B------:R-:W-:Y:S01]  /*11a0*/  IMAD R34, R3.reuse, R13, R34 ;  /* 0x0000000d03227224 */ /* 0x040fe200078e0222 */
[--C-:B------:R-:W-:Y:S01]  /*11b0*/  LOP3.LUT R135, R20, 0x16, R193.reuse, 0xfe, !PT ;  /* 0x0000001614877812 */ /* 0x100fe200078efec1 */
[----:B------:R-:W-:Y:S01]  /*11c0*/  IMAD.HI.U32 R15, R4, R56, RZ ;  /* 0x00000038040f7227 */ /* 0x000fe200078e00ff */
[C---:B------:R-:W-:Y:S02]  /*11d0*/  ISETP.GT.U32.AND P4, PT, R3.reuse, R16, PT ;  /* 0x000000100300720c */ /* 0x040fe40003f84070 */
[----:B------:R-:W-:Y:S01]  /*11e0*/  LOP3.LUT R129, R20, 0x1c, R193, 0xfe, !PT ;  /* 0x0000001c14817812 */ /* 0x000fe200078efec1 */
[----:B------:R-:W-:Y:S01]  /*11f0*/  IMAD.MOV R9, RZ, RZ, -R9 ;  /* 0x000000ffff097224 */ /* 0x000fe200078e0a09 */
[----:B------:R-:W-:Y:S01]  /*1200*/  IABS R32, R135 ;  /* 0x0000008700207213 */ /* 0x000fe20000000000 */
[----:B------:R-:W-:Y:S01]  /*1210*/  IMAD.HI.U32 R13, R4, R44, RZ ;  /* 0x0000002c040d7227 */ /* 0x000fe200078e00ff */
[----:B------:R-:W-:Y:S01]  /*1220*/  IABS R38, R129 ;  /* 0x0000008100267213 */ /* 0x000fe20000000000 */
[----:B------:R-:W-:Y:S01]  /*1230*/  STL [R1+0x60], R135 ;  /* 0x0000608701007387 */ /* 0x000fe20000100800 */
[C---:B------:R-:W-:Y:S01]  /*1240*/  ISETP.GT.U32.AND P5, PT, R3.reuse, R14, PT ;  /* 0x0000000e0300720c */ /* 0x040fe20003fa4070 */
[----:B------:R-:W-:Y:S01]  /*1250*/  IMAD.MOV R15, RZ, RZ, -R15 ;  /* 0x000000ffff0f7224 */ /* 0x000fe200078e0a0f */
[C-C-:B------:R-:W-:Y:S01]  /*1260*/  LOP3.LUT R45, R20.reuse, 0x20, R193.reuse, 0xfe, !PT ;  /* 0x00000020142d7812 */ /* 0x140fe200078efec1 */
[C---:B------:R-:W-:Y:S01]  /*1270*/  IMAD R50, R3.reuse, R9, R50 ;  /* 0x0000000903327224 */ /* 0x040fe200078e0232 */
[----:B------:R-:W-:Y:S01]  /*1280*/  LOP3.LUT R47, R20, 0x26, R193, 0xfe, !PT ;  /* 0x00000026142f7812 */ /* 0x000fe200078efec1 */
[----:B------:R-:W-:Y:S01]  /*1290*/  IMAD.MOV R13, RZ, RZ, -R13 ;  /* 0x000000ffff0d7224 */ /* 0x000fe200078e0a0d */
[----:B------:R-:W-:Y:S01]  /*12a0*/  IABS R42, R45 ;  /* 0x0000002d002a7213 */ /* 0x000fe20000000000 */
[----:B------:R-:W-:Y:S01]  /*12b0*/  IMAD.HI.U32 R9, R4, R60, RZ ;  /* 0x0000003c04097227 */ /* 0x000fe200078e00ff */
[----:B------:R-:W-:Y:S01]  /*12c0*/  IABS R48, R47 ;  /* 0x0000002f00307213 */ /* 0x000fe20000000000 */
[----:B------:R-:W-:Y:S01]  /*12d0*/  STL [R1+0x5c], R133 ;  /* 0x00005c8501007387 */ /* 0x000fe20000100800 */
[C-C-:B------:R-:W-:Y:S01]  /*12e0*/  LOP3.LUT R121, R20.reuse, 0x2a, R193.reuse, 0xfe, !PT ;  /* 0x0000002a14797812 */ /* 0x140fe200078efec1 */
[C---:B------:R-:W-:Y:S01]  /*12f0*/  IMAD R56, R3.reuse, R15, R56 ;  /* 0x0000000f03387224 */ /* 0x040fe200078e0238 */
[----:B------:R-:W-:Y:S01]  /*1300*/  LOP3.LUT R53, R20, 0x30, R193, 0xfe, !PT ;  /* 0x0000003014357812 */ /* 0x000fe200078efec1 */
[C---:B------:R-:W-:Y:S01]  /*1310*/  IMAD R44, R3.reuse, R13, R44 ;  /* 0x0000000d032c7224 */ /* 0x040fe200078e022c */
[----:B------:R-:W-:Y:S01]  /*1320*/  IABS R52, R121 ;  /* 0x0000007900347213 */ /* 0x000fe20000000000 */
[----:B------:R-:W-:Y:S01]  /*1330*/  IMAD.MOV R15, RZ, RZ, -R9 ;  /* 0x000000ffff0f7224 */ /* 0x000fe200078e0a09 */
[----:B------:R-:W-:Y:S01]  /*1340*/  IABS R58, R53 ;  /* 0x00000035003a7213 */ /* 0x000fe20000000000 */
[----:B------:R-:W-:Y:S01]  /*1350*/  IMAD.HI.U32 R13, R4, R54, RZ ;  /* 0x00000036040d7227 */ /* 0x000fe200078e00ff */
[C-C-:B------:R-:W-:Y:S01]  /*1360*/  LOP3.LUT R115, R20.reuse, 0x34, R193.reuse, 0xfe, !PT ;  /* 0x0000003414737812 */ /* 0x140fe200078efec1 */
[----:B------:R-:W-:Y:S01]  /*1370*/  STL [R1+0x58], R131 ;  /* 0x0000588301007387 */ /* 0x000fe20000100800 */
        /* <DEDUP_REMOVED lines=14> */
[----:B------:R-:W-:Y:S01]  /*1460*/  LOP3.LUT R59, R20, 0x3e, R193, 0xfe, !PT ;  /* 0x0000003e143b7812 */ /* 0x000fe200078efec1 */
[----:B------:R-:W-:Y:S01]  /*1470*/  STL [R1+0x50], R127 ;  /* 0x0000507f01007387 */ /* 0x000fe20000100800 */
[C---:B------:R-:W-:Y:S01]  /*1480*/  LOP3.LUT R105, R0.reuse, 0x44, RZ, 0xfc, !PT ;  /* 0x0000004400697812 */ /* 0x040fe200078efcff */
[C---:B------:R-:W-:Y:S01]  /*1490*/  IMAD R76, R3.reuse, R15, R76 ;  /* 0x0000000f034c7224 */ /* 0x040fe200078e024c */
[----:B------:R-:W-:Y:S01]  /*14a0*/  LOP3.LUT R103, R0, 0x46, RZ, 0xfc, !PT ;  /* 0x0000004600677812 */ /* 0x000fe200078efcff */
[----:B------:R-:W-:Y:S01]  /*14b0*/  IMAD.MOV R13, RZ, RZ, -R13 ;  /* 0x000000ffff0d7224 */ /* 0x000fe200078e0a0d */
[----:B------:R-:W-:Y:S01]  /*14c0*/  IABS R72, R59 ;  /* 0x0000003b00487213 */ /* 0x000fe20000000000 */
[----:B------:R-:W-:Y:S01]  /*14d0*/  IMAD.HI.U32 R15, R4, R86, RZ ;  /* 0x00000056040f7227 */ /* 0x000fe200078e00ff */
[----:B------:R-:W-:Y:S01]  /*14e0*/  IABS R78, R105 ;  /* 0x00000069004e7213 */ /* 0x000fe20000000000 */
[----:B------:R-:W-:Y:S01]  /*14f0*/  STL [R1+0x4c], R45 ;  /* 0x00004c2d01007387 */ /* 0x000fe20000100800 */
[----:B------:R-:W-:Y:S01]  /*1500*/  IABS R80, R103 ;  /* 0x0000006700507213 */ /* 0x000fe20000000000 */
[C---:B------:R-:W-:Y:S01]  /*1510*/  IMAD R64, R3.reuse, R13, R64 ;  /* 0x0000000d03407224 */ /* 0x040fe200078e0240 */
[C---:B------:R-:W-:Y:S01]  /*1520*/  LOP3.LUT R99, R0.reuse, 0x48, RZ, 0xfc, !PT ;  /* 0x0000004800637812 */ /* 0x040fe200078efcff */
[----:B------:R-:W-:Y:S01]  /*1530*/  IMAD.MOV R15, RZ, RZ, -R15 ;  /* 0x000000ffff0f7224 */ /* 0x000fe200078e0a0f */
[----:B------:R-:W-:Y:S01]  /*1540*/  LOP3.LUT R93, R0, 0x4e, RZ, 0xfc, !PT ;  /* 0x0000004e005d7812 */ /* 0x000fe200078efcff */
        /* <DEDUP_REMOVED lines=11> */
[----:B------:R-:W-:Y:S01]  /*1600*/  LOP3.LUT R91, R0, 0x50, RZ, 0xfc, !PT ;  /* 0x00000050005b7812 */ /* 0x000fe200078efcff */
[C---:B------:R-:W-:Y:S01]  /*1610*/  IMAD R74, R3.reuse, R13, R74 ;  /* 0x0000000d034a7224 */ /* 0x040fe200078e024a */
[----:B------:R-:W-:Y:S01]  /*1620*/  IABS R98, R83 ;  /* 0x0000005300627213 */ /* 0x000fe20000000000 */
[----:B------:R-:W-:Y:S01]  /*1630*/  IMAD.MOV R15, RZ, RZ, -R15 ;  /* 0x000000ffff0f7224 */ /* 0x000fe200078e0a0f */
[----:B------:R-:W-:Y:S01]  /*1640*/  IABS R90, R91 ;  /* 0x0000005b005a7213 */ /* 0x000fe20000000000 */
[----:B------:R-:W-:Y:S01]  /*1650*/  IMAD.HI.U32 R13, R4, R84, RZ ;  /* 0x00000054040d7227 */ /* 0x000fe200078e00ff */
[C---:B------:R-:W-:Y:S01]  /*1660*/  LOP3.LUT R79, R0.reuse, 0x5c, RZ, 0xfc, !PT ;  /* 0x0000005c004f7812 */ /* 0x040fe200078efcff */
[----:B------:R-:W-:Y:S01]  /*1670*/  STL [R1+0x40], R47 ;  /* 0x0000402f01007387 */ /* 0x000fe20000100800 */
[C---:B------:R-:W-:Y:S01]  /*1680*/  LOP3.LUT R81, R0.reuse, 0x5a, RZ, 0xfc, !PT ;  /* 0x0000005a00517812 */ /* 0x040fe200078efcff */
[C---:B------:R-:W-:Y:S01]  /*1690*/  IMAD R96, R3.reuse, R15, R96 ;  /* 0x0000000f03607224 */ /* 0x040fe200078e0260 */
[----:B------:R-:W-:Y:S01]  /*16a0*/  IABS R102, R79 ;  /* 0x0000004f00667213 */ /* 0x000fe20000000000 */
        /* <DEDUP_REMOVED lines=21> */
[C---:B------:R-:W-:Y:S01]  /*1800*/  LOP3.LUT R41, R0.reuse, 0x72, RZ, 0xfc, !PT ;  /* 0x0000007200297812 */ /* 0x040fe200078efcff */
[C---:B------:R-:W-:Y:S01]  /*1810*/  IMAD R94, R3.reuse, R13, R94 ;  /* 0x0000000d035e7224 */ /* 0x040fe200078e025e */
[----:B------:R-:W-:Y:S01]  /*1820*/  IABS R122, R43 ;  /* 0x0000002b007a7213 */ /* 0x000fe20000000000 */
[----:B------:R-:W-:Y:S01]  /*1830*/  IMAD.MOV R15, RZ, RZ, -R15 ;  /* 0x000000ffff0f7224 */ /* 0x000fe200078e0a0f */
[----:B------:R-:W-:Y:S01]  /*1840*/  LOP3.LUT R37, R0, 0x76, RZ, 0xfc, !PT ;  /* 0x0000007600257812 */ /* 0x000fe200078efcff */
[----:B------:R-:W-:Y:S01]  /*1850*/  IMAD.HI.U32 R13, R4, R104, RZ ;  /* 0x00000068040d7227 */ /* 0x000fe200078e00ff */
[----:B------:R-:W-:Y:S01]  /*1860*/  LOP3.LUT R63, R0, 0x6c, RZ, 0xfc, !PT ;  /* 0x0000006c003f7812 */ /* 0x000fe200078efcff */
[----:B------:R-:W-:Y:S01]  /*1870*/  STL [R1+0x30], R51 ;  /* 0x0000303301007387 */ /* 0x000fe20000100800 */
[----:B------:R-:W-:Y:S01]  /*1880*/  IABS R124, R41 ;  /* 0x00000029007c7213 */ /* 0x000fe20000000000 */
[C---:B------:R-:W-:Y:S01]  /*1890*/  IMAD R116, R3.reuse, R15, R116 ;  /* 0x0000000f03747224 */ /* 0x040fe200078e0274 */
[----:B------:R-:W-:Y:S01]  /*18a0*/  IABS R15, R147 ;  /* 0x00000093000f7213 */ /* 0x000fe20000000000 */
[----:B------:R-:W-:Y:S01]  /*18b0*/  IMAD.MOV R13, RZ, RZ, -R13 ;  /* 0x000000ffff0d7224 */ /* 0x000fe200078e0a0d */
[----:B------:R-:W-:Y:S01]  /*18c0*/  IABS R128, R37 ;  /* 0x0000002500807213 */ /* 0x000fe20000000000 */
[----:B------:R-:W-:Y:S01]  /*18d0*/  @!P1 IMAD.IADD R8, R8, 0x1, -R3 ;  /* 0x0000000108089824 */ /* 0x000fe200078e0a03 */
[----:B------:R-:W-:Y:S01]  /*18e0*/  IABS R118, R63 ;  /* 0x0000003f00767213 */ /* 0x000fe20000000000 */
[C---:B------:R-:W-:Y:S01]  /*18f0*/  IMAD R104, R3.reuse, R13, R104 ;  /* 0x0000000d03687224 */ /* 0x040fe200078e0268 */
[----:B------:R-:W-:Y:S01]  /*1900*/  LOP3.LUT R35, R0, 0x78, RZ, 0xfc, !PT ;  /* 0x0000007800237812 */ /* 0x000fe200078efcff */
[----:B------:R-:W-:Y:S01]  /*1910*/  IMAD.HI.U32 R13, R4, R114, RZ ;  /* 0x00000072040d7227 */ /* 0x000fe200078e00ff */
[----:B------:R-:W-:Y:S01]  /*1920*/  ISETP.GT.U32.AND P3, PT, R3, R8, PT ;  /* 0x000000080300720c */ /* 0x000fe20003f64070 */
[----:B------:R-:W-:Y:S01]  /*1930*/  STL [R1+0x2c], R53 ;  /* 0x00002c3501007387 */ /* 0x000fe20000100800 */
[C---:B------:R-:W-:Y:S01]  /*1940*/  LOP3.LUT R33, R0.reuse, 0x7a, RZ, 0xfc, !PT ;  /* 0x0000007a00217812 */ /* 0x040fe200078efcff */
[----:B------:R-:W-:Y:S01]  /*1950*/  IMAD.HI.U32 R5, R5, R15, RZ ;  /* 0x0000000f05057227 */ /* 0x000fe200078e00ff */
[----:B------:R-:W-:Y:S01]  /*1960*/  LOP3.LUT R29, R0, 0x7c, RZ, 0xfc, !PT ;  /* 0x0000007c001d7812 */ /* 0x000fe200078efcff */
[----:B------:R-:W-:Y:S01]  /*1970*/  STL [R1+0x28], R117 ;  /* 0x0000287501007387 */ /* 0x000fe20000100800 */
[----:B------:R-:W-:Y:S01]  /*1980*/  IABS R130, R35 ;  /* 0x0000002300827213 */ /* 0x000fe20000000000 */
[----:B------:R-:W-:Y:S01]  /*1990*/  IMAD.MOV R13, RZ, RZ, -R13 ;  /* 0x000000ffff0d7224 */ /* 0x000fe200078e0a0d */
[----:B------:R-:W-:Y:S01]  /*19a0*/  IABS R132, R33 ;  /* 0x0000002100847213 */ /* 0x000fe20000000000 */
[----:B------:R-:W-:Y:S01]  /*19b0*/  IMAD.MOV R5, RZ, RZ, -R5 ;  /* 0x000000ffff057224 */ /* 0x000fe200078e0a05 */
[----:B------:R-:W-:Y:S01]  /*19c0*/  IABS R134, R29 ;  /* 0x0000001d00867213 */ /* 0x000fe20000000000 */
[----:B------:R-:W-:Y:S01]  /*19d0*/  IMAD R114, R3, R13, R114 ;  /* 0x0000000d03727224 */ /* 0x000fe200078e0272 */
[----:B------:R-:W-:Y:S01]  /*19e0*/  STL [R1+0x24], R115 ;  /* 0x0000247301007387 */ /* 0x000fe20000100800 */
[----:B------:R-:W-:Y:S01]  /*19f0*/  IMAD R5, R2, R5, R15 ;  /* 0x0000000502057224 */ /* 0x000fe200078e020f */
[----:B------:R-:W1:Y:S01]  /*1a00*/  LDC.64 R20, c[0x0][0x3a8] ;  /* 0x0000ea00ff147b82 */ /* 0x000e620000000a00 */
[----:B------:R-:W-:Y:S01]  /*1a10*/  IMAD.HI.U32 R13, R4, R126, RZ ;  /* 0x0000007e040d7227 */ /* 0x000fe200078e00ff */
[----:B------:R-:W-:Y:S01]  /*1a20*/  STL [R1+0x20], R55 ;  /* 0x0000203701007387 */ /* 0x000fe20000100800 */
[----:B------:R-:W-:-:S02]  /*1a30*/  LOP3.LUT R25, R193, 0x8, RZ, 0xfc, !PT ;  /* 0x00000008c1197812 */ /* 0x000fc400078efcff */
[----:B------:R-:W-:Y:S01]  /*1a40*/  IMAD.MOV R13, RZ, RZ, -R13 ;  /* 0x000000ffff0d7224 */ /* 0x000fe200078e0a0d */
[----:B------:R-:W-:Y:S01]  /*1a50*/  ISETP.GT.U32.AND P0, PT, R2, R5, PT ;  /* 0x000000050200720c */ /* 0x000fe20003f04070 */
[----:B------:R-:W-:Y:S01]  /*1a60*/  @!P2 IMAD.IADD R6, R6, 0x1, -R3 ;  /* 0x000000010606a824 */ /* 0x000fe200078e0a03 */
[C---:B------:R-:W-:Y:S01]  /*1a70*/  ISETP.GT.U32.AND P2, PT, R3.reuse, R10, PT ;  /* 0x0000000a0300720c */ /* 0x040fe20003f44070 */
[C---:B------:R-:W-:Y:S01]  /*1a80*/  IMAD R126, R3.reuse, R13, R126 ;  /* 0x0000000d037e7224 */ /* 0x040fe200078e027e */
[----:B------:R-:W-:Y:S01]  /*1a90*/  STL [R1+0x1c], R57 ;  /* 0x00001c3901007387 */ /* 0x000fe20000100800 */
[C---:B------:R-:W-:Y:S01]  /*1aa0*/  IMAD.HI.U32 R13, R4.reuse, R136, RZ ;  /* 0x00000088040d7227 */ /* 0x040fe200078e00ff */
[----:B------:R-:W-:Y:S02]  /*1ab0*/  ISETP.GT.U32.AND P6, PT, R3, R6, PT ;  /* 0x000000060300720c */ /* 0x000fe40003fc4070 */
[----:B------:R-:W-:Y:S01]  /*1ac0*/  STL [R1+0x18], R113 ;  /* 0x0000187101007387 */ /* 0x000fe20000100800 */
[----:B------:R-:W-:Y:S01]  /*1ad0*/  IMAD.MOV R13, RZ, RZ, -R13 ;  /* 0x000000ffff0d7224 */ /* 0x000fe200078e0a0d */
[----:B------:R-:W-:Y:S01]  /*1ae0*/  LOP3.LUT R15, R193, 0x10, RZ, 0xfc, !PT ;  /* 0x00000010c10f7812 */ /* 0x000fe200078efcff */
[----:B------:R-:W-:Y:S01]  /*1af0*/  IMAD.HI.U32 R11, R4, R32, RZ ;  /* 0x00000020040b7227 */ /* 0x000fe200078e00ff */
[----:B------:R-:W-:Y:S03]  /*1b00*/  STL [R1+0x14], R111 ;  /* 0x0000146f01007387 */ /* 0x000fe60000100800 */
[----:B------:R-:W-:Y:S01]  /*1b10*/  @!P0 IMAD.IADD R5, R5, 0x1, -R2 ;  /* 0x0000000105058824 */ /* 0x000fe200078e0a02 */
[----:B------:R-:W-:Y:S01]  /*1b20*/  STL [R1+0x10], R59 ;  /* 0x0000103b01007387 */ /* 0x000fe20000100800 */
[----:B------:R-:W-:-:S02]  /*1b30*/  IMAD R136, R3, R13, R136 ;  /* 0x0000000d03887224 */ /* 0x000fc400078e0288 */
[--C-:B------:R-:W-:Y:S01]  /*1b40*/  @!P2 IMAD.IADD R10, R10, 0x1, -R3.reuse ;  /* 0x000000010a0aa824 */ /* 0x100fe200078e0a03 */
[----:B------:R-:W-:Y:S01]  /*1b50*/  ISETP.GT.U32.AND P0, PT, R2, R5, PT ;  /* 0x000000050200720c */ /* 0x000fe20003f04070 */
[----:B------:R-:W-:Y:S01]  /*1b60*/  @!P3 IMAD.IADD R8, R8, 0x1, -R3 ;  /* 0x000000010808b824 */ /* 0x000fe200078e0a03 */
[C---:B------:R-:W-:Y:S01]  /*1b70*/  ISETP.GT.U32.AND P1, PT, R3.reuse, R136, PT ;  /* 0x000000880300720c */ /* 0x040fe20003f24070 */
[----:B------:R-:W-:Y:S01]  /*1b80*/  IMAD.HI.U32 R17, R4, R38, RZ ;  /* 0x0000002604117227 */ /* 0x000fe200078e00ff */
[C---:B------:R-:W-:Y:S01]  /*1b90*/  ISETP.GT.U32.AND P2, PT, R3.reuse, R28, PT ;  /* 0x0000001c0300720c */ /* 0x040fe20003f44070 */
[----:B------:R-:W-:Y:S01]  /*1ba0*/  STL [R1+0xc], R109 ;  /* 0x00000c6d01007387 */ /* 0x000fe20000100800 */
[C---:B------:R-:W-:Y:S01]  /*1bb0*/  ISETP.GT.U32.AND P3, PT, R3.reuse, R24, PT ;  /* 0x000000180300720c */ /* 0x040fe20003f64070 */
[----:B------:R-:W-:Y:S02]  /*1bc0*/  IMAD.MOV R11, RZ, RZ, -R11 ;  /* 0x000000ffff0b7224 */ /* 0x000fe400078e0a0b */
[----:B------:R-:W-:Y:S01]  /*1bd0*/  @!P4 IMAD.IADD R16, R16, 0x1, -R3 ;  /* 0x000000011010c824 */ /* 0x000fe200078e0a03 */
[----:B------:R-:W-:Y:S01]  /*1be0*/  ISETP.GT.U32.AND P4, PT, R3, R34, PT ;  /* 0x000000220300720c */ /* 0x000fe20003f84070 */
[----:B------:R-:W-:Y:S01]  /*1bf0*/  IMAD.MOV R17, RZ, RZ, -R17 ;  /* 0x000000ffff117224 */ /* 0x000fe200078e0a11 */
[----:B------:R-:W-:Y:S01]  /*1c00*/  STL [R1+0xc8], R107 ;  /* 0x0000c86b01007387 */ /* 0x000fe20000100800 */
[----:B------:R-:W-:Y:S01]  /*1c10*/  @!P0 IMAD.IADD R5, R5, 0x1, -R2 ;  /* 0x0000000105058824 */ /* 0x000fe200078e0a02 */
[C---:B------:R-:W-:Y:S01]  /*1c20*/  ISETP.GT.U32.AND P0, PT, R3.reuse, R12, PT ;  /* 0x0000000c0300720c */ /* 0x040fe20003f04070 */
[----:B------:R-:W-:Y:S01]  /*1c30*/  @!P1 IMAD.IADD R136, R136, 0x1, -R3 ;  /* 0x0000000188889824 */ /* 0x000fe200078e0a03 */
[C---:B------:R-:W-:Y:S01]  /*1c40*/  ISETP.GT.U32.AND P1, PT, R3.reuse, R18, PT ;  /* 0x000000120300720c */ /* 0x040fe20003f24070 */
[C---:B------:R-:W-:Y:S01]  /*1c50*/  IMAD R32, R3.reuse, R11, R32 ;  /* 0x0000000b03207224 */ /* 0x040fe200078e0220 */
[----:B------:R-:W-:Y:S01]  /*1c60*/  SHF.R.S32.HI R2, RZ, 0x6, R101 ;  /* 0x00000006ff027819 */ /* 0x000fe20000011465 */
[--C-:B------:R-:W-:Y:S01]  /*1c70*/  @!P2 IMAD.IADD R28, R28, 0x1, -R3.reuse ;  /* 0x000000011c1ca824 */ /* 0x100fe200078e0a03 */
[----:B------:R-:W-:Y:S01]  /*1c80*/  STL [R1+0xc4], R105 ;  /* 0x0000c46901007387 */ /* 0x000fe20000100800 */
[C---:B------:R-:W-:Y:S01]  /*1c90*/  IMAD R38, R3.reuse, R17, R38 ;  /* 0x0000001103267224 */ /* 0x040fe200078e0226 */
[----:B------:R-:W-:Y:S01]  /*1ca0*/  SGXT R2, R2, 0x1 ;  /* 0x000000010202781a */ /* 0x000fe20000000200 */
[--C-:B------:R-:W-:Y:S01]  /*1cb0*/  @!P6 IMAD.IADD R6, R6, 0x1, -R3.reuse ;  /* 0x000000010606e824 */ /* 0x100fe200078e0a03 */
[C---:B------:R-:W-:Y:S01]  /*1cc0*/  ISETP.GT.U32.AND P6, PT, R3.reuse, R26, PT ;  /* 0x0000001a0300720c */ /* 0x040fe20003fc4070 */
        /* <DEDUP_REMOVED lines=10> */
[----:B------:R-:W-:Y:S01]  /*1d70*/  IMAD.HI.U32 R11, R4, R42, RZ ;  /* 0x0000002a040b7227 */ /* 0x000fe200078e00ff */
[C---:B------:R-:W-:Y:S01]  /*1d80*/  ISETP.GT.U32.AND P4, PT, R3.reuse, R18, PT ;  /* 0x000000120300720c */ /* 0x040fe20003f84070 */
[----:B------:R-:W-:Y:S02]  /*1d90*/  STL [R1+0x100], R103 ;  /* 0x0001006701007387 */ /* 0x000fe40000100800 */
        /* <DEDUP_REMOVED lines=8> */
[----:B------:R-:W-:Y:S01]  /*1e20*/  @!P5 IMAD.IADD R32, R32, 0x1, -R3 ;  /* 0x000000012020d824 */ /* 0x000fe200078e0a03 */
[C---:B------:R-:W-:Y:S01]  /*1e30*/  ISETP.GT.U32.AND P5, PT, R3.reuse, R16, PT ;  /* 0x000000100300720c */ /* 0x040fe20003fa4070 */
[----:B------:R-:W-:Y:S01]  /*1e40*/  IMAD.MOV R11, RZ, RZ, -R11 ;  /* 0x000000ffff0b7224 */ /* 0x000fe200078e0a0b */
[----:B------:R-:W-:Y:S01]  /*1e50*/  STL [R1+0xfc], R99 ;  /* 0x0000fc6301007387 */ /* 0x000fe20000100800 */
[--C-:B------:R-:W-:Y:S01]  /*1e60*/  @!P3 IMAD.IADD R38, R38, 0x1, -R3.reuse ;  /* 0x000000012626b824 */ /* 0x100fe200078e0a03 */
[C---:B------:R-:W-:Y:S01]  /*1e70*/  ISETP.GT.U32.AND P3, PT, R3.reuse, R26, PT ;  /* 0x0000001a0300720c */ /* 0x040fe20003f64070 */
[C---:B------:R-:W-:Y:S01]  /*1e80*/  IMAD R42, R3.reuse, R11, R42 ;  /* 0x0000000b032a7224 */ /* 0x040fe200078e022a */
[----:B------:R-:W-:Y:S01]  /*1e90*/  STL [R1+0xf8], R97 ;  /* 0x0000f86101007387 */ /* 0x000fe20000100800 */
[--C-:B------:R-:W-:Y:S01]  /*1ea0*/  @!P0 IMAD.IADD R14, R14, 0x1, -R3.reuse ;  /* 0x000000010e0e8824 */ /* 0x100fe200078e0a03 */
[C---:B------:R-:W-:Y:S01]  /*1eb0*/  ISETP.GT.U32.AND P0, PT, R3.reuse, R30, PT ;  /* 0x0000001e0300720c */ /* 0x040fe20003f04070 */
[--C-:B------:R-:W-:Y:S01]  /*1ec0*/  @!P4 IMAD.IADD R18, R18, 0x1, -R3.reuse ;  /* 0x000000011212c824 */ /* 0x100fe200078e0a03 */
[C---:B------:R-:W-:Y:S01]  /*1ed0*/  ISETP.GT.U32.AND P4, PT, R3.reuse, R34, PT ;  /* 0x000000220300720c */ /* 0x040fe20003f84070 */
[--C-:B------:R-:W-:Y:S01]  /*1ee0*/  @!P1 IMAD.IADD R24, R24, 0x1, -R3.reuse ;  /* 0x0000000118189824 */ /* 0x100fe200078e0a03 */
[C---:B------:R-:W-:Y:S01]  /*1ef0*/  ISETP.GT.U32.AND P1, PT, R3.reuse, R36, PT ;  /* 0x000000240300720c */ /* 0x040fe20003f24070 */
[----:B------:R-:W-:Y:S01]  /*1f00*/  IMAD.HI.U32 R17, R4, R48, RZ ;  /* 0x0000003004117227 */ /* 0x000fe200078e00ff */
[----:B------:R-:W-:Y:S03]  /*1f10*/  STL [R1+0xf4], R95 ;  /* 0x0000f45f01007387 */ /* 0x000fe60000100800 */
[----:B------:R-:W-:Y:S01]  /*1f20*/  @!P2 IMAD.IADD R28, R28, 0x1, -R3 ;  /* 0x000000011c1ca824 */ /* 0x000fe200078e0a03 */
[----:B------:R-:W-:Y:S01]  /*1f30*/  ISETP.GT.U32.AND P2, PT, R3, R42, PT ;  /* 0x0000002a0300720c */ /* 0x000fe20003f44070 */
[----:B------:R-:W-:Y:S01]  /*1f40*/  IMAD.MOV R17, RZ, RZ, -R17 ;  /* 0x000000ffff117224 */ /* 0x000fe200078e0a11 */
[----:B------:R-:W-:Y:S01]  /*1f50*/  STL [R1+0xf0], R93 ;  /* 0x0000f05d01007387 */ /* 0x000fe20000100800 */
[----:B------:R-:W-:-:S03]  /*1f60*/  IMAD.HI.U32 R11, R4, R52, RZ ;  /* 0x00000034040b7227 */ /* 0x000fc600078e00ff */
[----:B------:R-:W-:Y:S01]  /*1f70*/  STL [R1+0xec], R91 ;  /* 0x0000ec5b01007387 */ /* 0x000fe20000100800 */
[--C-:B------:R-:W-:Y:S01]  /*1f80*/  @!P5 IMAD.IADD R16, R16, 0x1, -R3.reuse ;  /* 0x000000011010d824 */ /* 0x100fe200078e0a03 */
[C---:B------:R-:W-:Y:S01]  /*1f90*/  ISETP.GT.U32.AND P5, PT, R3.reuse, R32, PT ;  /* 0x000000200300720c */ /* 0x040fe20003fa4070 */
[C---:B------:R-:W-:Y:S01]  /*1fa0*/  IMAD R48, R3.reuse, R17, R48 ;  /* 0x0000001103307224 */ /* 0x040fe200078e0230 */
[----:B------:R-:W-:Y:S01]  /*1fb0*/  STL [R1+0xe8], R89 ;  /* 0x0000e85901007387 */ /* 0x000fe20000100800 */
[--C-:B------:R-:W-:Y:S01]  /*1fc0*/  @!P6 IMAD.IADD R10, R10, 0x1, -R3.reuse ;  /* 0x000000010a0ae824 */ /* 0x100fe200078e0a03 */
[C---:B------:R-:W-:Y:S01]  /*1fd0*/  ISETP.GT.U32.AND P6, PT, R3.reuse, R38, PT ;  /* 0x000000260300720c */ /* 0x040fe20003fc4070 */
[----:B------:R-:W-:Y:S01]  /*1fe0*/  @!P3 IMAD.IADD R26, R26, 0x1, -R3 ;  /* 0x000000011a1ab824 */ /* 0x000fe200078e0a03 */
[C---:B------:R-:W-:Y:S01]  /*1ff0*/  ISETP.GT.U32.AND P3, PT, R3.reuse, R40, PT ;  /* 0x000000280300720c */ /* 0x040fe20003f64070 */
[----:B------:R-:W-:Y:S01]  /*2000*/  IMAD.HI.U32 R17, R4, R58, RZ ;  /* 0x0000003a04117227 */ /* 0x000fe200078e00ff */
[----:B------:R-:W-:Y:S03]  /*2010*/  STL [R1+0xe4], R87 ;  /* 0x0000e45701007387 */ /* 0x000fe60000100800 */
[----:B------:R-:W-:Y:S01]  /*2020*/  IMAD.MOV R11, RZ, RZ, -R11 ;  /* 0x000000ffff0b7224 */ /* 0x000fe200078e0a0b */
[----:B------:R-:W-:Y:S01]  /*2030*/  STL [R1+0xe0], R85 ;  /* 0x0000e05501007387 */ /* 0x000fe20000100800 */
        /* <DEDUP_REMOVED lines=8> */
[----:B------:R-:W-:-:S02]  /*20c0*/  IMAD R52, R3, R11, R52 ;  /* 0x0000000b03347224 */ /* 0x000fc400078e0234 */
[----:B------:R-:W-:Y:S01]  /*20d0*/  IMAD.HI.U32 R11, R4, R62, RZ ;  /* 0x0000003e040b7227 */ /* 0x000fe200078e00ff */
[----:B------:R-:W-:Y:S03]  /*20e0*/  STL [R1+0xd8], R81 ;  /* 0x0000d85101007387 */ /* 0x000fe60000100800 */
[----:B------:R-:W-:Y:S01]  /*20f0*/  @!P2 IMAD.IADD R42, R42, 0x1, -R3 ;  /* 0x000000012a2aa824 */ /* 0x000fe200078e0a03 */
[C---:B------:R-:W-:Y:S01]  /*2100*/  ISETP.GT.U32.AND P2, PT, R3.reuse, R56, PT ;  /* 0x000000380300720c */ /* 0x040fe20003f44070 */
[C---:B------:R-:W-:Y:S01]  /*2110*/  IMAD R58, R3.reuse, R17, R58 ;  /* 0x00000011033a7224 */ /* 0x040fe200078e023a */
[----:B------:R-:W-:Y:S01]  /*2120*/  STL [R1+0xd4], R79 ;  /* 0x0000d44f01007387 */ /* 0x000fe20000100800 */
[----:B------:R-:W-:Y:S02]  /*2130*/  IMAD.MOV R17, RZ, RZ, -R11 ;  /* 0x000000ffff117224 */ /* 0x000fe400078e0a0b */
        /* <DEDUP_REMOVED lines=32> */
[----:B------:R-:W-:Y:S01]  /*2340*/  @!P2 IMAD.IADD R44, R44, 0x1, -R3 ;  /* 0x000000012c2ca824 */ /* 0x000fe200078e0a03 */
[C---:B------:R-:W-:Y:S01]  /*2350*/  ISETP.GT.U32.AND P2, PT, R3.reuse, R56, PT ;  /* 0x000000380300720c */ /* 0x040fe20003f44070 */
[----:B------:R-:W-:Y:S01]  /*2360*/  IMAD R66, R3, R9, R66 ;  /* 0x0000000903427224 */ /* 0x000fe200078e0242 */
[----:B------:R-:W-:Y:S01]  /*2370*/  STL [R1+0xbc], R71 ;  /* 0x0000bc4701007387 */ /* 0x000fe20000100800 */
[----:B------:R-:W-:-:S03]  /*2380*/  IMAD.HI.U32 R9, R4, R70, RZ ;  /* 0x0000004604097227 */ /* 0x000fc600078e00ff */
[----:B------:R-:W-:Y:S01]  /*2390*/  STL [R1+0xb8], R69 ;  /* 0x0000b84501007387 */ /* 0x000fe20000100800 */
[----:B------:R-:W-:-:S03]  /*23a0*/  IMAD.HI.U32 R11, R4, R68, RZ ;  /* 0x00000044040b7227 */ /* 0x000fc600078e00ff */
[----:B------:R-:W-:Y:S01]  /*23b0*/  STL [R1+0xb4], R67 ;  /* 0x0000b44301007387 */ /* 0x000fe20000100800 */
[----:B------:R-:W-:Y:S01]  /*23c0*/  @!P5 IMAD.IADD R60, R60, 0x1, -R3 ;  /* 0x000000013c3cd824 */ /* 0x000fe200078e0a03 */
[C---:B------:R-:W-:Y:S01]  /*23d0*/  ISETP.GT.U32.AND P5, PT, R3.reuse, R48, PT ;  /* 0x000000300300720c */ /* 0x040fe20003fa4070 */
[----:B------:R-:W-:Y:S01]  /*23e0*/  IMAD.MOV R9, RZ, RZ, -R9 ;  /* 0x000000ffff097224 */ /* 0x000fe200078e0a09 */
[----:B------:R-:W-:Y:S01]  /*23f0*/  STL [R1+0xb0], R65 ;  /* 0x0000b04101007387 */ /* 0x000fe20000100800 */
[----:B------:R-:W-:Y:S01]  /*2400*/  @!P3 IMAD.IADD R42, R42, 0x1, -R3 ;  /* 0x000000012a2ab824 */ /* 0x000fe200078e0a03 */
[C---:B------:R-:W-:Y:S01]  /*2410*/  ISETP.GT.U32.AND P3, PT, R3.reuse, R54, PT ;  /* 0x000000360300720c */ /* 0x040fe20003f64070 */
[----:B------:R-:W-:Y:S01]  /*2420*/  IMAD.MOV R11, RZ, RZ, -R11 ;  /* 0x000000ffff0b7224 */ /* 0x000fe200078e0a0b */
[----:B------:R-:W-:Y:S01]  /*2430*/  STL [R1+0xac], R63 ;  /* 0x0000ac3f01007387 */ /* 0x000fe20000100800 */
[C---:B------:R-:W-:Y:S02]  /*2440*/  IMAD R70, R3.reuse, R9, R70 ;  /* 0x0000000903467224 */ /* 0x040fe400078e0246 */
[--C-:B------:R-:W-:Y:S01]  /*2450*/  @!P0 IMAD.IADD R46, R46, 0x1, -R3.reuse ;  /* 0x000000012e2e8824 */ /* 0x100fe200078e0a03 */
[C---:B------:R-:W-:Y:S01]  /*2460*/  ISETP.GT.U32.AND P0, PT, R3.reuse, R58, PT ;  /* 0x0000003a0300720c */ /* 0x040fe20003f04070 */
[--C-:B------:R-:W-:Y:S01]  /*2470*/  @!P4 IMAD.IADD R50, R50, 0x1, -R3.reuse ;  /* 0x000000013232c824 */ /* 0x100fe200078e0a03 */
[C---:B------:R-:W-:Y:S01]  /*2480*/  ISETP.GT.U32.AND P4, PT, R3.reuse, R64, PT ;  /* 0x000000400300720c */ /* 0x040fe20003f84070 */
        /* <DEDUP_REMOVED lines=14> */
[----:B------:R-:W-:Y:S02]  /*2570*/  IMAD.MOV R17, RZ, RZ, -R17 ;  /* 0x000000ffff117224 */ /* 0x000fe400078e0a11 */
[----:B------:R-:W-:Y:S01]  /*2580*/  IMAD.MOV R9, RZ, RZ, -R9 ;  /* 0x000000ffff097224 */ /* 0x000fe200078e0a09 */
[----:B------:R-:W-:Y:S01]  /*2590*/  STL [R1+0x98], R37 ;  /* 0x0000982501007387 */ /* 0x000fe20000100800 */
[----:B------:R-:W-:Y:S01]  /*25a0*/  @!P5 IMAD.IADD R48, R48, 0x1, -R3 ;  /* 0x000000013030d824 */ /* 0x000fe200078e0a03 */
[C---:B------:R-:W-:Y:S01]  /*25b0*/  ISETP.GT.U32.AND P5, PT, R3.reuse, R62, PT ;  /* 0x0000003e0300720c */ /* 0x040fe20003fa4070 */
[C---:B------:R-:W-:Y:S01]  /*25c0*/  IMAD R72, R3.reuse, R11, R72 ;  /* 0x0000000b03487224 */ /* 0x040fe200078e0248 */
[----:B------:R-:W-:Y:S01]  /*25d0*/  STL [R1+0x94], R35 ;  /* 0x0000942301007387 */ /* 0x000fe20000100800 */
[----:B------:R-:W-:-:S02]  /*25e0*/  IMAD R78, R3, R17, R78 ;  /* 0x00000011034e7224 */ /* 0x000fc400078e024e */
[C---:B------:R-:W-:Y:S01]  /*25f0*/  IMAD R80, R3.reuse, R9, R80 ;  /* 0x0000000903507224 */ /* 0x040fe200078e0250 */
[----:B------:R-:W-:Y:S01]  /*2600*/  STL [R1+0x90], R33 ;  /* 0x0000902101007387 */ /* 0x000fe20000100800 */
        /* <DEDUP_REMOVED lines=16> */
[----:B------:R-:W-:-:S02]  /*2710*/  IMAD R82, R3, R11, R82 ;  /* 0x0000000b03527224 */ /* 0x000fc400078e0252 */
[--C-:B------:R-:W-:Y:S01]  /*2720*/  @!P5 IMAD.IADD R62, R62, 0x1, -R3.reuse ;  /* 0x000000013e3ed824 */ /* 0x100fe200078e0a03 */
[C---:B------:R-:W-:Y:S01]  /*2730*/  ISETP.GT.U32.AND P5, PT, R3.reuse, R76, PT ;  /* 0x0000004c0300720c */ /* 0x040fe20003fa4070 */
[--C-:B------:R-:W-:Y:S01]  /*2740*/  @!P6 IMAD.IADD R60, R60, 0x1, -R3.reuse ;  /* 0x000000013c3ce824 */ /* 0x100fe200078e0a03 */
[C---:B------:R-:W-:Y:S01]  /*2750*/  ISETP.GT.U32.AND P6, PT, R3.reuse, R74, PT ;  /* 0x0000004a0300720c */ /* 0x040fe20003fc4070 */
[----:B------:R-:W-:Y:S01]  /*2760*/  @!P3 IMAD.IADD R68, R68, 0x1, -R3 ;  /* 0x000000014444b824 */ /* 0x000fe200078e0a03 */
[----:B------:R-:W-:Y:S01]  /*2770*/  ISETP.GT.U32.AND P3, PT, R3, R82, PT ;  /* 0x000000520300720c */ /* 0x000fe20003f64070 */
[----:B------:R-:W-:-:S04]  /*2780*/  IMAD.HI.U32 R17, R4, R88, RZ ;  /* 0x0000005804117227 */ /* 0x000fc800078e00ff */
[--C-:B------:R-:W-:Y:S01]  /*2790*/  @!P0 IMAD.IADD R72, R72, 0x1, -R3.reuse ;  /* 0x0000000148488824 */ /* 0x100fe200078e0a03 */
[C---:B------:R-:W-:Y:S01]  /*27a0*/  ISETP.GT.U32.AND P0, PT, R3.reuse, R86, PT ;  /* 0x000000560300720c */ /* 0x040fe20003f04070 */
[--C-:B------:R-:W-:Y:S01]  /*27b0*/  @!P4 IMAD.IADD R78, R78, 0x1, -R3.reuse ;  /* 0x000000014e4ec824 */ /* 0x100fe200078e0a03 */
[C---:B------:R-:W-:Y:S01]  /*27c0*/  ISETP.GT.U32.AND P4, PT, R3.reuse, R68, PT ;  /* 0x000000440300720c */ /* 0x040fe20003f84070 */
[----:B------:R-:W-:Y:S01]  /*27d0*/  @!P1 IMAD.IADD R80, R80, 0x1, -R3 ;  /* 0x0000000150509824 */ /* 0x000fe200078e0a03 */
[C---:B------:R-:W-:Y:S01]  /*27e0*/  ISETP.GT.U32.AND P1, PT, R3.reuse, R70, PT ;  /* 0x000000460300720c */ /* 0x040fe20003f24070 */
[----:B------:R-:W-:Y:S02]  /*27f0*/  IMAD.MOV R17, RZ, RZ, -R17 ;  /* 0x000000ffff117224 */ /* 0x000fe400078e0a11 */
[----:B------:R-:W-:Y:S01]  /*2800*/  @!P2 IMAD.IADD R84, R84, 0x1, -R3 ;  /* 0x000000015454a824 */ /* 0x000fe200078e0a03 */
[C---:B------:R-:W-:Y:S01]  /*2810*/  ISETP.GT.U32.AND P2, PT, R3.reuse, R136, PT ;  /* 0x000000880300720c */ /* 0x040fe20003f44070 */
[----:B------:R-:W-:-:S02]  /*2820*/  IMAD R88, R3, R17, R88 ;  /* 0x0000001103587224 */ /* 0x000fc400078e0258 */
        /* <DEDUP_REMOVED lines=11> */
[----:B------:R-:W-:Y:S01]  /*28e0*/  ISETP.GT.U32.AND P1, PT, R3, R80, PT ;  /* 0x000000500300720c */ /* 0x000fe20003f24070 */
[----:B------:R-:W-:-:S04]  /*28f0*/  IMAD.HI.U32 R11, R4, R92, RZ ;  /* 0x0000005c040b7227 */ /* 0x000fc800078e00ff */
[----:B------:R-:W-:Y:S01]  /*2900*/  @!P2 IMAD.IADD R136, R136, 0x1, -R3 ;  /* 0x000000018888a824 */ /* 0x000fe200078e0a03 */
[----:B------:R-:W-:Y:S01]  /*2910*/  ISETP.GT.U32.AND P2, PT, R3, R84, PT ;  /* 0x000000540300720c */ /* 0x000fe20003f44070 */
[----:B------:R-:W-:-:S04]  /*2920*/  IMAD.HI.U32 R17, R4, R98, RZ ;  /* 0x0000006204117227 */ /* 0x000fc800078e00ff */
[----:B------:R-:W-:Y:S02]  /*2930*/  IMAD.MOV R11, RZ, RZ, -R11 ;  /* 0x000000ffff0b7224 */ /* 0x000fe400078e0a0b */
[----:B------:R-:W-:-:S04]  /*2940*/  IMAD.HI.U32 R9, R4, R90, RZ ;  /* 0x0000005a04097227 */ /* 0x000fc800078e00ff */
[----:B------:R-:W-:Y:S01]  /*2950*/  @!P5 IMAD.IADD R66, R66, 0x1, -R3 ;  /* 0x000000014242d824 */ /* 0x000fe200078e0a03 */
[C---:B------:R-:W-:Y:S01]  /*2960*/  ISETP.GT.U32.AND P5, PT, R3.reuse, R76, PT ;  /* 0x0000004c0300720c */ /* 0x040fe20003fa4070 */
[----:B------:R-:W-:Y:S02]  /*2970*/  IMAD.MOV R17, RZ, RZ, -R17 ;  /* 0x000000ffff117224 */ /* 0x000fe400078e0a11 */
[C---:B------:R-:W-:Y:S02]  /*2980*/  IMAD R92, R3.reuse, R11, R92 ;  /* 0x0000000b035c7224 */ /* 0x040fe400078e025c */
[--C-:B------:R-:W-:Y:S01]  /*2990*/  @!P6 IMAD.IADD R88, R88, 0x1, -R3.reuse ;  /* 0x000000015858e824 */ /* 0x100fe200078e0a03 */
[C---:B------:R-:W-:Y:S01]  /*29a0*/  ISETP.GT.U32.AND P6, PT, R3.reuse, R86, PT ;  /* 0x000000560300720c */ /* 0x040fe20003fc4070 */
[----:B------:R-:W-:Y:S01]  /*29b0*/  @!P3 IMAD.IADD R72, R72, 0x1, -R3 ;  /* 0x000000014848b824 */ /* 0x000fe200078e0a03 */
[----:B------:R-:W-:Y:S01]  /*29c0*/  ISETP.GT.U32.AND P3, PT, R3, R82, PT ;  /* 0x000000520300720c */ /* 0x000fe20003f64070 */
[----:B------:R-:W-:-:S02]  /*29d0*/  IMAD.MOV R9, RZ, RZ, -R9 ;  /* 0x000000ffff097224 */ /* 0x000fc400078e0a09 */
[----:B------:R-:W-:-:S04]  /*29e0*/  IMAD.HI.U32 R11, R4, R102, RZ ;  /* 0x00000066040b7227 */ /* 0x000fc800078e00ff */
[C---:B------:R-:W-:Y:S02]  /*29f0*/  IMAD R98, R3.reuse, R17, R98 ;  /* 0x0000001103627224 */ /* 0x040fe400078e0262 */
[--C-:B------:R-:W-:Y:S01]  /*2a00*/  @!P0 IMAD.IADD R74, R74, 0x1, -R3.reuse ;  /* 0x000000014a4a8824 */ /* 0x100fe200078e0a03 */
[C---:B------:R-:W-:Y:S01]  /*2a10*/  ISETP.GT.U32.AND P0, PT, R3.reuse, R88, PT ;  /* 0x000000580300720c */ /* 0x040fe20003f04070 */
[--C-:B------:R-:W-:Y:S01]  /*2a20*/  @!P4 IMAD.IADD R78, R78, 0x1, -R3.reuse ;  /* 0x000000014e4ec824 */ /* 0x100fe200078e0a03 */
[C---:B------:R-:W-:Y:S01]  /*2a30*/  ISETP.GT.U32.AND P4, PT, R3.reuse, R92, PT ;  /* 0x0000005c0300720c */ /* 0x040fe20003f84070 */
[----:B------:R-:W-:Y:S01]  /*2a40*/  @!P1 IMAD.IADD R80, R80, 0x1, -R3 ;  /* 0x0000000150509824 */ /* 0x000fe200078e0a03 */
[C---:B------:R-:W-:Y:S01]  /*2a50*/  ISETP.GT.U32.AND P1, PT, R3.reuse, R94, PT ;  /* 0x0000005e0300720c */ /* 0x040fe20003f24070 */
[----:B------:R-:W-:Y:S02]  /*2a60*/  IMAD R90, R3, R9, R90 ;  /* 0x00000009035a7224 */ /* 0x000fe400078e025a */
[----:B------:R-:W-:-:S02]  /*2a70*/  IMAD.MOV R11, RZ, RZ, -R11 ;  /* 0x000000ffff0b7224 */ /* 0x000fc400078e0a0b */
[----:B------:R-:W-:-:S04]  /*2a80*/  IMAD.HI.U32 R9, R4, R100, RZ ;  /* 0x0000006404097227 */ /* 0x000fc800078e00ff */
[----:B------:R-:W-:-:S04]  /*2a90*/  IMAD.HI.U32 R17, R4, R108, RZ ;  /* 0x0000006c04117227 */ /* 0x000fc800078e00ff */
[----:B------:R-:W-:Y:S01]  /*2aa0*/  @!P2 IMAD.IADD R84, R84, 0x1, -R3 ;  /* 0x000000015454a824 */ /* 0x000fe200078e0a03 */
[C---:B------:R-:W-:Y:S01]  /*2ab0*/  ISETP.GT.U32.AND P2, PT, R3.reuse, R98, PT ;  /* 0x000000620300720c */ /* 0x040fe20003f44070 */
[----:B------:R-:W-:Y:S02]  /*2ac0*/  IMAD R102, R3, R11, R102 ;  /* 0x0000000b03667224 */ /* 0x000fe400078e0266 */
[----:B------:R-:W-:Y:S02]  /*2ad0*/  IMAD.MOV R9, RZ, RZ, -R9 ;  /* 0x000000ffff097224 */ /* 0x000fe400078e0a09 */
[----:B------:R-:W-:Y:S02]  /*2ae0*/  IMAD.MOV R17, RZ, RZ, -R17 ;  /* 0x000000ffff117224 */ /* 0x000fe400078e0a11 */
[----:B------:R-:W-:-:S04]  /*2af0*/  IMAD.HI.U32 R11, R4, R112, RZ ;  /* 0x00000070040b7227 */ /* 0x000fc800078e00ff */
[----:B------:R-:W-:Y:S01]  /*2b00*/  @!P5 IMAD.IADD R76, R76, 0x1, -R3 ;  /* 0x000000014c4cd824 */ /* 0x000fe200078e0a03 */
[C---:B------:R-:W-:Y:S01]  /*2b10*/  ISETP.GT.U32.AND P5, PT, R3.reuse, R90, PT ;  /* 0x0000005a0300720c */ /* 0x040fe20003fa4070 */
[C---:B------:R-:W-:Y:S02]  /*2b20*/  IMAD R100, R3.reuse, R9, R100 ;  /* 0x0000000903647224 */ /* 0x040fe400078e0264 */
[C---:B------:R-:W-:Y:S02]  /*2b30*/  IMAD R108, R3.reuse, R17, R108 ;  /* 0x00000011036c7224 */ /* 0x040fe400078e026c */
[----:B------:R-:W-:Y:S02]  /*2b40*/  IMAD.MOV R11, RZ, RZ, -R11 ;  /* 0x000000ffff0b7224 */ /* 0x000fe400078e0a0b */
[----:B------:R-:W-:Y:S01]  /*2b50*/  @!P3 IMAD.IADD R82, R82, 0x1, -R3 ;  /* 0x000000015252b824 */ /* 0x000fe200078e0a03 */
[----:B------:R-:W-:Y:S01]  /*2b60*/  ISETP.GT.U32.AND P3, PT, R3, R96, PT ;  /* 0x000000600300720c */ /* 0x000fe20003f64070 */
[----:B------:R-:W-:-:S04]  /*2b70*/  IMAD.HI.U32 R9, R4, R110, RZ ;  /* 0x0000006e04097227 */ /* 0x000fc800078e00ff */
[C---:B------:R-:W-:Y:S02]  /*2b80*/  IMAD R112, R3.reuse, R11, R112 ;  /* 0x0000000b03707224 */ /* 0x040fe400078e0270 */
        /* <DEDUP_REMOVED lines=8> */
[----:B------:R-:W-:-:S02]  /*2c10*/  IMAD.MOV R9, RZ, RZ, -R9 ;  /* 0x000000ffff097224 */ /* 0x000fc400078e0a09 */
[--C-:B------:R-:W-:Y:S01]  /*2c20*/  @!P2 IMAD.IADD R98, R98, 0x1, -R3.reuse ;  /* 0x000000016262a824 */ /* 0x100fe200078e0a03 */
[C---:B------:R-:W-:Y:S01]  /*2c30*/  ISETP.GT.U32.AND P2, PT, R3.reuse, R112, PT ;  /* 0x000000700300720c */ /* 0x040fe20003f44070 */
[C---:B------:R-:W-:Y:S02]  /*2c40*/  IMAD R110, R3.reuse, R9, R110 ;  /* 0x00000009036e7224 */ /* 0x040fe400078e026e */
        /* <DEDUP_REMOVED lines=28> */
[----:B------:R-:W-:-:S04]  /*2e10*/  IMAD.HI.U32 R9, R4, R122, RZ ;  /* 0x0000007a04097227 */ /* 0x000fc800078e00ff */
[----:B------:R-:W-:Y:S01]  /*2e20*/  @!P2 IMAD.IADD R100, R100, 0x1, -R3 ;  /* 0x000000016464a824 */ /* 0x000fe200078e0a03 */
[C---:B------:R-:W-:Y:S01]  /*2e30*/  ISETP.GT.U32.AND P2, PT, R3.reuse, R114, PT ;  /* 0x000000720300720c */ /* 0x040fe20003f44070 */
[----:B------:R-:W-:Y:S02]  /*2e40*/  IMAD R120, R3, R7, R120 ;  /* 0x0000000703787224 */ /* 0x000fe400078e0278 */
[----:B------:R-:W-:-:S04]  /*2e50*/  IMAD.HI.U32 R11, R4, R124, RZ ;  /* 0x0000007c040b7227 */ /* 0x000fc800078e00ff */
[----:B------:R-:W-:Y:S02]  /*2e60*/  IMAD.MOV R9, RZ, RZ, -R9 ;  /* 0x000000ffff097224 */ /* 0x000fe400078e0a09 */
[----:B------:R-:W-:-:S04]  /*2e70*/  IMAD.HI.U32 R7, R4, R128, RZ ;  /* 0x0000008004077227 */ /* 0x000fc800078e00ff */
[----:B------:R-:W-:Y:S01]  /*2e80*/  @!P5 IMAD.IADD R92, R92, 0x1, -R3 ;  /* 0x000000015c5cd824 */ /* 0x000fe200078e0a03 */
[----:B------:R-:W-:Y:S01]  /*2e90*/  ISETP.GT.U32.AND P5, PT, R3, R104, PT ;  /* 0x000000680300720c */ /* 0x000fe20003fa4070 */
[----:B------:R-:W-:-:S04]  /*2ea0*/  IMAD.HI.U32 R17, R4, R118, RZ ;  /* 0x0000007604117227 */ /* 0x000fc800078e00ff */
[----:B------:R-:W-:Y:S02]  /*2eb0*/  IMAD.MOV R11, RZ, RZ, -R11 ;  /* 0x000000ffff0b7224 */ /* 0x000fe400078e0a0b */
[C---:B------:R-:W-:Y:S02]  /*2ec0*/  IMAD R122, R3.reuse, R9, R122 ;  /* 0x00000009037a7224 */ /* 0x040fe400078e027a */
[----:B------:R-:W-:Y:S02]  /*2ed0*/  IMAD.MOV R7, RZ, RZ, -R7 ;  /* 0x000000ffff077224 */ /* 0x000fe400078e0a07 */
[----:B------:R-:W-:Y:S01]  /*2ee0*/  @!P3 IMAD.IADD R98, R98, 0x1, -R3 ;  /* 0x000000016262b824 */ /* 0x000fe200078e0a03 */
[C---:B------:R-:W-:Y:S01]  /*2ef0*/  ISETP.GT.U32.AND P3, PT, R3.reuse, R110, PT ;  /* 0x0000006e0300720c */ /* 0x040fe20003f64070 */
[----:B------:R-:W-:Y:S02]  /*2f00*/  IMAD.MOV R17, RZ, RZ, -R17 ;  /* 0x000000ffff117224 */ /* 0x000fe400078e0a11 */
[----:B------:R-:W-:-:S02]  /*2f10*/  IMAD R124, R3, R11, R124 ;  /* 0x0000000b037c7224 */ /* 0x000fc400078e027c */
[C---:B------:R-:W-:Y:S02]  /*2f20*/  IMAD R128, R3.reuse, R7, R128 ;  /* 0x0000000703807224 */ /* 0x040fe400078e0280 */
[--C-:B------:R-:W-:Y:S01]  /*2f30*/  @!P0 IMAD.IADD R102, R102, 0x1, -R3.reuse ;  /* 0x0000000166668824 */ /* 0x100fe200078e0a03 */
[C---:B------:R-:W-:Y:S01]  /*2f40*/  ISETP.GT.U32.AND P0, PT, R3.reuse, R116, PT ;  /* 0x000000740300720c */ /* 0x040fe20003f04070 */
[--C-:B------:R-:W-:Y:S01]  /*2f50*/  @!P4 IMAD.IADD R106, R106, 0x1, -R3.reuse ;  /* 0x000000016a6ac824 */ /* 0x100fe200078e0a03 */
[C---:B------:R-:W-:Y:S01]  /*2f60*/  ISETP.GT.U32.AND P4, PT, R3.reuse, R120, PT ;  /* 0x000000780300720c */ /* 0x040fe20003f84070 */
[----:B------:R-:W-:Y:S01]  /*2f70*/  @!P1 IMAD.IADD R108, R108, 0x1, -R3 ;  /* 0x000000016c6c9824 */ /* 0x000fe200078e0a03 */
[----:B------:R-:W-:Y:S01]  /*2f80*/  ISETP.GT.U32.AND P1, PT, R3, R122, PT ;  /* 0x0000007a0300720c */ /* 0x000fe20003f24070 */
[----:B------:R-:W-:-:S04]  /*2f90*/  IMAD.HI.U32 R9, R4, R130, RZ ;  /* 0x0000008204097227 */ /* 0x000fc800078e00ff */
[----:B------:R-:W-:-:S04]  /*2fa0*/  IMAD.HI.U32 R11, R4, R132, RZ ;  /* 0x00000084040b7227 */ /* 0x000fc800078e00ff */
[----:B------:R-:W-:-:S04]  /*2fb0*/  IMAD.HI.U32 R4, R4, R134, RZ ;  /* 0x0000008604047227 */ /* 0x000fc800078e00ff */
[C---:B------:R-:W-:Y:S02]  /*2fc0*/  IMAD R118, R3.reuse, R17, R118 ;  /* 0x0000001103767224 */ /* 0x040fe400078e0276 */
[--C-:B------:R-:W-:Y:S01]  /*2fd0*/  @!P2 IMAD.IADD R114, R114, 0x1, -R3.reuse ;  /* 0x000000017272a824 */ /* 0x100fe200078e0a03 */
[C---:B------:R-:W-:Y:S01]  /*2fe0*/  ISETP.GT.U32.AND P2, PT, R3.reuse, R128, PT ;  /* 0x000000800300720c */ /* 0x040fe20003f44070 */
[----:B------:R-:W-:Y:S02]  /*2ff0*/  IMAD.MOV R4, RZ, RZ, -R4 ;  /* 0x000000ffff047224 */ /* 0x000fe400078e0a04 */
[--C-:B------:R-:W-:Y:S01]  /*3000*/  @!P5 IMAD.IADD R104, R104, 0x1, -R3.reuse ;  /* 0x000000016868d824 */ /* 0x100fe200078e0a03 */
[C---:B------:R-:W-:Y:S01]  /*3010*/  ISETP.GT.U32.AND P5, PT, R3.reuse, R118, PT ;  /* 0x000000760300720c */ /* 0x040fe20003fa4070 */
[C---:B------:R-:W-:Y:S02]  /*3020*/  IMAD R134, R3.reuse, R4, R134 ;  /* 0x0000000403867224 */ /* 0x040fe400078e0286 */
[----:B------:R-:W-:Y:S01]  /*3030*/  @!P3 IMAD.IADD R110, R110, 0x1, -R3 ;  /* 0x000000016e6eb824 */ /* 0x000fe200078e0a03 */
[----:B------:R-:W-:Y:S01]  /*3040*/  ISETP.GT.U32.AND P3, PT, R3, R124, PT ;  /* 0x0000007c0300720c */ /* 0x000fe20003f64070 */
[----:B------:R-:W-:-:S02]  /*3050*/  IMAD.MOV R9, RZ, RZ, -R9 ;  /* 0x000000ffff097224 */ /* 0x000fc400078e0a09 */
[--C-:B------:R-:W-:Y:S01]  /*3060*/  @!P6 IMAD.IADD R112, R112, 0x1, -R3.reuse ;  /* 0x000000017070e824 */ /* 0x100fe200078e0a03 */
[C---:B------:R-:W-:Y:S01]  /*3070*/  ISETP.GT.U32.AND P6, PT, R3.reuse, R126, PT ;  /* 0x0000007e0300720c */ /* 0x040fe20003fc4070 */
[--C-:B------:R-:W-:Y:S02]  /*3080*/  @!P0 IMAD.IADD R116, R116, 0x1, -R3.reuse ;  /* 0x0000000174748824 */ /* 0x100fe400078e0a03 */
[--C-:B------:R-:W-:Y:S01]  /*3090*/  @!P4 IMAD.IADD R120, R120, 0x1, -R3.reuse ;  /* 0x000000017878c824 */ /* 0x100fe200078e0a03 */
[C---:B------:R-:W-:Y:S01]  /*30a0*/  ISETP.GT.U32.AND P4, PT, R3.reuse, R134, PT ;  /* 0x000000860300720c */ /* 0x040fe20003f84070 */
[----:B------:R-:W-:Y:S01]  /*30b0*/  @!P1 IMAD.IADD R122, R122, 0x1, -R3 ;  /* 0x000000017a7a9824 */ /* 0x000fe200078e0a03 */
[C---:B------:R-:W-:Y:S01]  /*30c0*/  ISETP.GT.U32.AND P1, PT, R3.reuse, R116, PT ;  /* 0x000000740300720c */ /* 0x040fe20003f24070 */
[C---:B------:R-:W-:Y:S02]  /*30d0*/  IMAD R130, R3.reuse, R9, R130 ;  /* 0x0000000903827224 */ /* 0x040fe400078e0282 */
[----:B------:R-:W-:Y:S01]  /*30e0*/  IMAD.MOV R11, RZ, RZ, -R11 ;  /* 0x000000ffff0b7224 */ /* 0x000fe200078e0a0b */
[----:B------:R-:W2:Y:S01]  /*30f0*/  LDS R9, [UR9] ;  /* 0x00000009ff097984 */ /* 0x000ea20008000800 */
[--C-:B------:R-:W-:Y:S01]  /*3100*/  @!P2 IMAD.IADD R128, R128, 0x1, -R3.reuse ;  /* 0x000000018080a824 */ /* 0x100fe200078e0a03 */
[C---:B------:R-:W-:Y:S01]  /*3110*/  ISETP.GT.U32.AND P2, PT, R3.reuse, R122, PT ;  /* 0x0000007a0300720c */ /* 0x040fe20003f44070 */
[C---:B------:R-:W-:Y:S01]  /*3120*/  IMAD R132, R3.reuse, R11, R132 ;  /* 0x0000000b03847224 */ /* 0x040fe200078e0284 */
[----:B------:R-:W-:Y:S01]  /*3130*/  ISETP.GT.U32.AND P0, PT, R3, R130, PT ;  /* 0x000000820300720c */ /* 0x000fe20003f04070 */
[----:B------:R-:W-:-:S02]  /*3140*/  @!P5 IMAD.IADD R118, R118, 0x1, -R3 ;  /* 0x000000017676d824 */ /* 0x000fc400078e0a03 */
        /* <DEDUP_REMOVED lines=12> */
[----:B------:R-:W-:-:S02]  /*3210*/  IMAD.SHL.U32 R4, R214, 0x200000, RZ ;  /* 0x00200000d6047824 */ /* 0x000fc400078e00ff */
[--C-:B------:R-:W-:Y:S01]  /*3220*/  @!P5 IMAD.IADD R132, R132, 0x1, -R3.reuse ;  /* 0x000000018484d824 */ /* 0x100fe200078e0a03 */
[----:B------:R-:W-:Y:S01]  /*3230*/  ISETP.GE.AND P5, PT, R147, RZ, PT ;  /* 0x000000ff9300720c */ /* 0x000fe20003fa6270 */
[--C-:B------:R-:W-:Y:S01]  /*3240*/  @!P3 IMAD.IADD R118, R118, 0x1, -R3.reuse ;  /* 0x000000017676b824 */ /* 0x100fe200078e0a03 */
[C---:B------:R-:W-:Y:S01]  /*3250*/  ISETP.GT.U32.AND P3, PT, R3.reuse, R128, PT ;  /* 0x000000800300720c */ /* 0x040fe20003f64070 */
[--C-:B------:R-:W-:Y:S01]  /*3260*/  @!P6 IMAD.IADD R120, R120, 0x1, -R3.reuse ;  /* 0x000000017878e824 */ /* 0x100fe200078e0a03 */
[----:B------:R-:W-:Y:S01]  /*3270*/  ISETP.GT.U32.AND P4, PT, R3, R130, PT ;  /* 0x000000820300720c */ /* 0x000fe20003f84070 */
[--C-:B------:R-:W-:Y:S01]  /*3280*/  @!P1 IMAD.IADD R126, R126, 0x1, -R3.reuse ;  /* 0x000000017e7e9824 */ /* 0x100fe200078e0a03 */
[----:B------:R-:W-:Y:S01]  /*3290*/  LOP3.LUT R4, R4, 0x600000, RZ, 0xc0, !PT ;  /* 0x0060000004047812 */ /* 0x000fe200078ec0ff */
[--C-:B------:R-:W-:Y:S01]  /*32a0*/  @!P2 IMAD.IADD R134, R134, 0x1, -R3.reuse ;  /* 0x000000018686a824 */ /* 0x100fe200078e0a03 */
[----:B------:R-:W-:Y:S01]  /*32b0*/  ISETP.GE.AND P1, PT, R0, RZ, PT ;  /* 0x000000ff0000720c */ /* 0x000fe20003f26270 */
[----:B------:R-:W-:Y:S01]  /*32c0*/  @!P0 IMAD.IADD R124, R124, 0x1, -R3 ;  /* 0x000000017c7c8824 */ /* 0x000fe200078e0a03 */
[----:B------:R-:W-:Y:S01]  /*32d0*/  ISETP.GE.AND P2, PT, R145, RZ, PT ;  /* 0x000000ff9100720c */ /* 0x000fe20003f46270 */
[----:B------:R-:W-:Y:S01]  /*32e0*/  IMAD.SHL.U32 R7, R219, 0x2, RZ ;  /* 0x00000002db077824 */ /* 0x000fe200078e00ff */
[----:B------:R-:W-:Y:S01]  /*32f0*/  R2UR UR10, R4 ;  /* 0x00000000040a72ca */ /* 0x000fe200000e0000 */
[----:B------:R-:W-:Y:S01]  /*3300*/  IMAD.MOV.U32 R4, RZ, RZ, R5 ;  /* 0x000000ffff047224 */ /* 0x000fe200078e0005 */
[----:B------:R-:W-:Y:S01]  /*3310*/  ISETP.GT.U32.AND P6, PT, R3, R132, PT ;  /* 0x000000840300720c */ /* 0x000fe20003fc4070 */
[--C-:B------:R-:W-:Y:S01]  /*3320*/  @!P3 IMAD.IADD R128, R128, 0x1, -R3.reuse ;  /* 0x000000018080b824 */ /* 0x100fe200078e0a03 */
[----:B------:R-:W-:Y:S01]  /*3330*/  ISETP.GE.AND P3, PT, R142, RZ, PT ;  /* 0x000000ff8e00720c */ /* 0x000fe20003f66270 */
[----:B------:R-:W-:Y:S01]  /*3340*/  @!P5 IMAD.MOV R4, RZ, RZ, -R4 ;  /* 0x000000ffff04d224 */ /* 0x000fe200078e0a04 */
[----:B------:R-:W-:Y:S01]  /*3350*/  ISETP.GE.AND P5, PT, R143, RZ, PT ;  /* 0x000000ff8f00720c */ /* 0x000fe20003fa6270 */
[--C-:B------:R-:W-:Y:S01]  /*3360*/  @!P4 IMAD.IADD R130, R130, 0x1, -R3.reuse ;  /* 0x000000018282c824 */ /* 0x100fe200078e0a03 */
[----:B------:R-:W-:Y:S01]  /*3370*/  ISETP.GE.AND P4, PT, R144, RZ, PT ;  /* 0x000000ff9000720c */ /* 0x000fe20003f86270 */
[----:B------:R-:W-:Y:S01]  /*3380*/  @!P1 IMAD.MOV R8, RZ, RZ, -R8 ;  /* 0x000000ffff089224 */ /* 0x000fe200078e0a08 */
[----:B------:R-:W-:Y:S01]  /*3390*/  ISETP.GE.AND P1, PT, R141, RZ, PT ;  /* 0x000000ff8d00720c */ /* 0x000fe20003f26270 */
[----:B------:R-:W-:Y:S01]  /*33a0*/  @!P2 IMAD.MOV R10, RZ, RZ, -R10 ;  /* 0x000000ffff0aa224 */ /* 0x000fe200078e0a0a */
[----:B------:R-:W-:Y:S01]  /*33b0*/  ISETP.GE.AND P2, PT, R140, RZ, PT ;  /* 0x000000ff8c00720c */ /* 0x000fe20003f46270 */
[----:B------:R-:W-:Y:S01]  /*33c0*/  IMAD.MOV.U32 R5, RZ, RZ, R40 ;  /* 0x000000ffff057224 */ /* 0x000fe200078e0028 */
[----:B------:R-:W-:Y:S01]  /*33d0*/  LOP3.LUT R2, R7, 0x90, R2, 0x78, !PT ;  /* 0x0000009007027812 */ /* 0x000fe200078e7802 */
[----:B------:R-:W-:Y:S01]  /*33e0*/  @!P6 IMAD.IADD R132, R132, 0x1, -R3 ;  /* 0x000000018484e824 */ /* 0x000fe200078e0a03 */
[----:B--2---:R-:W-:Y:S01]  /*33f0*/  R2UR UR8, R9 ;  /* 0x00000000090872ca */ /* 0x004fe200000e0000 */
[----:B------:R-:W-:Y:S01]  /*3400*/  @!P3 IMAD.MOV R16, RZ, RZ, -R16 ;  /* 0x000000ffff10b224 */ /* 0x000fe200078e0a10 */
[----:B------:R-:W-:Y:S01]  /*3410*/  ISETP.GE.AND P3, PT, R137, RZ, PT ;  /* 0x000000ff8900720c */ /* 0x000fe20003f66270 */
        /* <DEDUP_REMOVED lines=8> */
[----:B------:R-:W-:Y:S01]  /*34a0*/  IMAD.MOV.U32 R3, RZ, RZ, R38 ;  /* 0x000000ffff037224 */ /* 0x000fe200078e0026 */
[----:B------:R-:W-:Y:S01]  /*34b0*/  ISETP.NE.AND P0, PT, R22, RZ, PT ;  /* 0x000000ff1600720c */ /* 0x000fe20003f05270 */
[----:B------:R-:W-:Y:S01]  /*34c0*/  IMAD.MOV.U32 R7, RZ, RZ, R46 ;  /* 0x000000ffff077224 */ /* 0x000fe200078e002e */
        /* <DEDUP_REMOVED lines=12> */
[----:B------:R-:W-:Y:S01]  /*3590*/  @!P0 LOP3.LUT R4, RZ, R22, RZ, 0x33, !PT ;  /* 0x00000016ff048212 */ /* 0x000fe200078e33ff */
[----:B------:R-:W-:Y:S01]  /*35a0*/  IMAD.MOV.U32 R9, RZ, RZ, R48 ;  /* 0x000000ffff097224 */ /* 0x000fe200078e0030 */
[----:B------:R-:W-:Y:S01]  /*35b0*/  ISETP.NE.AND P0, PT, R23, RZ, PT ;  /* 0x000000ff1700720c */ /* 0x000fe20003f05270 */
[----:B------:R-:W-:Y:S01]  /*35c0*/  @!P3 IMAD.MOV R5, RZ, RZ, -R5 ;  /* 0x000000ffff05b224 */ /* 0x000fe200078e0a05 */
[----:B------:R-:W-:Y:S01]  /*35d0*/  ISETP.GE.AND P3, PT, R49, RZ, PT ;  /* 0x000000ff3100720c */ /* 0x000fe20003f66270 */
[----:B------:R-:W-:Y:S01]  /*35e0*/  @!P5 IMAD.MOV R3, RZ, RZ, -R3 ;  /* 0x000000ffff03d224 */ /* 0x000fe200078e0a03 */
[----:B------:R-:W-:Y:S01]  /*35f0*/  ISETP.GE.AND P5, PT, R47, RZ, PT ;  /* 0x000000ff2f00720c */ /* 0x000fe20003fa6270 */
[----:B------:R-:W-:Y:S01]  /*3600*/  @!P4 IMAD.MOV R45, RZ, RZ, -R45 ;  /* 0x000000ffff2dc224 */ /* 0x000fe200078e0a2d */
[----:B------:R-:W-:Y:S01]  /*3610*/  ISETP.GE.AND P4, PT, R123, RZ, PT ;  /* 0x000000ff7b00720c */ /* 0x000fe20003f86270 */
[----:B------:R-:W-:Y:S01]  /*3620*/  IMAD.MOV.U32 R47, RZ, RZ, R42 ;  /* 0x000000ffff2f7224 */ /* 0x000fe200078e002a */
[----:B------:R-:W2:Y:S01]  /*3630*/  LDC.64 R22, c[0x0][0x3a0] ;  /* 0x0000e800ff167b82 */ /* 0x000ea20000000a00 */
[----:B------:R-:W-:Y:S01]  /*3640*/  IMAD.MOV.U32 R49, RZ, RZ, R44 ;  /* 0x000000ffff317224 */ /* 0x000fe200078e002c */
[C---:B------:R-:W-:Y:S01]  /*3650*/  SEL R40, R168.reuse, R10, !P0 ;  /* 0x0000000aa8287207 */ /* 0x040fe20004000000 */
[----:B------:R-:W-:Y:S01]  /*3660*/  @!P1 IMAD.MOV R47, RZ, RZ, -R47 ;  /* 0x000000ffff2f9224 */ /* 0x000fe200078e0a2f */
[----:B------:R-:W-:Y:S01]  /*3670*/  ISETP.GE.AND P1, PT, R121, RZ, PT ;  /* 0x000000ff7900720c */ /* 0x000fe20003f26270 */
[----:B------:R-:W-:Y:S01]  /*3680*/  @!P2 IMAD.MOV R49, RZ, RZ, -R49 ;  /* 0x000000ffff31a224 */ /* 0x000fe200078e0a31 */
[----:B------:R-:W-:Y:S01]  /*3690*/  ISETP.GE.AND P2, PT, R119, RZ, PT ;  /* 0x000000ff7700720c */ /* 0x000fe20003f46270 */
        /* <DEDUP_REMOVED lines=8> */
[----:B------:R-:W-:Y:S01]  /*3720*/  IMAD.MOV.U32 R53, RZ, RZ, R52 ;  /* 0x000000ffff357224 */ /* 0x000fe200078e0034 */
[C---:B------:R-:W-:Y:S01]  /*3730*/  SEL R44, R168.reuse, R18, !P0 ;  /* 0x00000012a82c7207 */ /* 0x040fe20004000000 */
[----:B------:R-:W-:Y:S01]  /*3740*/  @!P3 IMAD.MOV R51, RZ, RZ, -R51 ;  /* 0x000000ffff33b224 */ /* 0x000fe200078e0a33 */
[----:B------:R-:W-:Y:S01]  /*3750*/  ISETP.GE.AND P3, PT, R117, RZ, PT ;  /* 0x000000ff7500720c */ /* 0x000fe20003f66270 */
        /* <DEDUP_REMOVED lines=34> */
[----:B-1----:R-:W-:Y:S01]  /*3980*/  IMAD R17, R193, R20, RZ ;  /* 0x00000014c1117224 */ /* 0x002fe200078e02ff */
[----:B------:R-:W-:Y:S01]  /*3990*/  SEL R62, R168, R70, !P0 ;  /* 0x00000046a83e7207 */ /* 0x000fe20004000000 */
[----:B--2---:R-:W-:Y:S01]  /*39a0*/  VIADD R236, R22, 0x3f ;  /* 0x0000003f16ec7836 */ /* 0x004fe20000000000 */
[----:B------:R-:W-:Y:S01]  /*39b0*/  SEL R64, R168, R72, !P0 ;  /* 0x00000048a8407207 */ /* 0x000fe20004000000 */
        /* <DEDUP_REMOVED lines=10> */
[C---:B------:R-:W-:Y:S01]  /*3a60*/  IMAD R167, R20.reuse, 0x2, R17 ;  /* 0x0000000214a77824 */ /* 0x040fe200078e0211 */
[----:B------:R1:W-:Y:S01]  /*3a70*/  STL [R1], R236 ;  /* 0x000000ec01007387 */ /* 0x0003e20000100800 */
        /* <DEDUP_REMOVED lines=12> */
[----:B------:R-:W-:Y:S01]  /*3b40*/  IMAD R169, R20, 0x2, R167 ;  /* 0x0000000214a97824 */ /* 0x000fe200078e02a7 */
[C---:B------:R-:W-:Y:S01]  /*3b50*/  SEL R125, R168.reuse, R78, !P0 ;  /* 0x0000004ea87d7207 */ /* 0x040fe20004000000 */
[----:B------:R-:W-:Y:S01]  /*3b60*/  @!P6 IMAD.MOV R136, RZ, RZ, -R136 ;  /* 0x000000ffff88e224 */ /* 0x000fe200078e0a88 */
        /* <DEDUP_REMOVED lines=12> */
[----:B------:R-:W-:Y:S01]  /*3c30*/  SEL R92, R168, R6, !P0 ;  /* 0x00000006a85c7207 */ /* 0x000fe20004000000 */
[----:B------:R-:W-:Y:S01]  /*3c40*/  IMAD R23, R4, R23, RZ ;  /* 0x0000001704177224 */ /* 0x000fe200078e02ff */
        /* <DEDUP_REMOVED lines=13> */
[----:B------:R-:W-:Y:S01]  /*3d20*/  UIADD3 UR10, UPT, UPT, UR8, UR10, URZ ;  /* 0x0000000a080a7290 */ /* 0x000fe2000fffe0ff */
        /* <DEDUP_REMOVED lines=12> */
[----:B------:R-:W-:-:S02]  /*3df0*/  SEL R39, R168, R26, !P0 ;  /* 0x0000001aa8277207 */ /* 0x000fc40004000000 */
[----:B------:R-:W-:Y:S01]  /*3e00*/  SEL R61, R168, R68, !P0 ;  /* 0x00000044a83d7207 */ /* 0x000fe20004000000 */
[----:B------:R-:W-:Y:S01]  /*3e10*/  IMAD R26, R20, 0x2, R19 ;  /* 0x00000002141a7824 */ /* 0x000fe200078e0213 */
[C---:B------:R-:W-:Y:S01]  /*3e20*/  SEL R63, R168.reuse, R74, !P0 ;  /* 0x0000004aa83f7207 */ /* 0x040fe20004000000 */
[----:B------:R-:W-:Y:S01]  /*3e30*/  @!P4 IMAD.MOV R126, RZ, RZ, -R126 ;  /* 0x000000ffff7ec224 */ /* 0x000fe200078e0a7e */
[----:B------:R-:W-:Y:S01]  /*3e40*/  SEL R65, R168, R76, !P0 ;  /* 0x0000004ca8417207 */ /* 0x000fe20004000000 */
[----:B------:R-:W-:Y:S01]  /*3e50*/  IMAD R28, R20, 0x2, R26 ;  /* 0x00000002141c7824 */ /* 0x000fe200078e021a */
[C---:B------:R-:W-:Y:S01]  /*3e60*/  SEL R37, R168.reuse, R16, !P0 ;  /* 0x00000010a8257207 */ /* 0x040fe20004000000 */
[----:B------:R-:W-:Y:S01]  /*3e70*/  @!P5 IMAD.MOV R128, RZ, RZ, -R128 ;  /* 0x000000ffff80d224 */ /* 0x000fe200078e0a80 */
[C---:B------:R-:W-:Y:S01]  /*3e80*/  SEL R52, R168.reuse, R3, !P0 ;  /* 0x00000003a8347207 */ /* 0x040fe20004000000 */
[----:B------:R-:W-:Y:S01]  /*3e90*/  @!P3 IMAD.MOV R130, RZ, RZ, -R130 ;  /* 0x000000ffff82b224 */ /* 0x000fe200078e0a82 */
[C---:B------:R-:W-:Y:S01]  /*3ea0*/  SEL R50, R168.reuse, R5, !P0 ;  /* 0x00000005a8327207 */ /* 0x040fe20004000000 */
[----:B------:R-:W-:Y:S01]  /*3eb0*/  @!P1 IMAD.MOV R132, RZ, RZ, -R132 ;  /* 0x000000ffff849224 */ /* 0x000fe200078e0a84 */
[C---:B------:R-:W-:Y:S01]  /*3ec0*/  SEL R47, R168.reuse, R47, !P0 ;  /* 0x0000002fa82f7207 */ /* 0x040fe20004000000 */
[----:B------:R-:W-:Y:S01]  /*3ed0*/  @!P2 IMAD.MOV R134, RZ, RZ, -R134 ;  /* 0x000000ffff86a224 */ /* 0x000fe200078e0a86 */
[----:B------:R-:W-:Y:S01]  /*3ee0*/  SEL R49, R168, R49, !P0 ;  /* 0x00000031a8317207 */ /* 0x000fe20004000000 */
[----:B------:R-:W-:Y:S01]  /*3ef0*/  IMAD R29, R20, 0x2, R28 ;  /* 0x00000002141d7824 */ /* 0x000fe200078e021c */
[----:B------:R-:W-:-:S02]  /*3f00*/  SEL R56, R168, R7, !P0 ;  /* 0x00000007a8387207 */ /* 0x000fc40004000000 */
[----:B------:R-:W-:Y:S01]  /*3f10*/  SEL R54, R168, R9, !P0 ;  /* 0x00000009a8367207 */ /* 0x000fe20004000000 */
[----:B------:R-:W-:Y:S01]  /*3f20*/  IMAD R81, R20, 0x2, R29 ;  /* 0x0000000214517824 */ /* 0x000fe200078e021d */
[C---:B------:R-:W-:Y:S02]  /*3f30*/  SEL R51, R168.reuse, R51, !P0 ;  /* 0x00000033a8337207 */ /* 0x040fe40004000000 */
[C---:B------:R-:W-:Y:S02]  /*3f40*/  SEL R53, R168.reuse, R53, !P0 ;  /* 0x00000035a8357207 */ /* 0x040fe40004000000 */
[C---:B------:R-:W-:Y:S02]  /*3f50*/  SEL R60, R168.reuse, R11, !P0 ;  /* 0x0000000ba83c7207 */ /* 0x040fe40004000000 */
[C---:B------:R-:W-:Y:S02]  /*3f60*/  SEL R58, R168.reuse, R13, !P0 ;  /* 0x0000000da83a7207 */ /* 0x040fe40004000000 */
[----:B------:R-:W-:-:S02]  /*3f70*/  SEL R55, R168, R55, !P0 ;  /* 0x00000037a8377207 */ /* 0x000fc40004000000 */
[C---:B------:R-:W-:Y:S02]  /*3f80*/  SEL R57, R168.reuse, R57, !P0 ;  /* 0x00000039a8397207 */ /* 0x040fe40004000000 */
        /* <DEDUP_REMOVED lines=29> */
[----:B------:R-:W-:Y:S01]  /*4160*/  SEL R168, R168, R136, !P0 ;  /* 0x00000088a8a87207 */ /* 0x000fe20004000000 */
[----:B------:R-:W-:Y:S01]  /*4170*/  BAR.SYNC.DEFER_BLOCKING 0x0 ;  /* 0x0000000000007b1d */ /* 0x000fe20000010000 */
[----:B------:R-:W-:-:S05]  /*4180*/  LOP3.LUT P1, RZ, R101, 0x7f, RZ, 0xc0, !PT ;  /* 0x0000007f65ff7812 */ /* 0x000fca000782c0ff */
[----:B-1--4-:R-:W-:Y:S08]  /*4190*/  BRA.U UP0, `(.L_x_5) ;  /* 0x0000000100187547 */ /* 0x012ff0000b800000 */
[----:B------:R-:W-:Y:S01]  /*41a0*/  ELECT P0, URZ, PT ;  /* 0x0000000000ff782f */ /* 0x000fe20003800000 */
[----:B------:R-:W-:Y:S01]  /*41b0*/  IMAD.MOV.U32 R3, RZ, RZ, 0x1 ;  /* 0x00000001ff037424 */ /* 0x000fe200078e00ff */
[----:B------:R-:W-:Y:S01]  /*41c0*/  UMOV UR5, 0x40 ;  /* 0x0000004000057882 */ /* 0x000fe20000000000 */
[----:B------:R-:W-:Y:S01]  /*41d0*/  UVIRTCOUNT.DEALLOC.SMPOOL 0x80 ;  /* 0x000000800000784c */ /* 0x000fe20000000000 */
[----:B------:R-:W-:-:S09]  /*41e0*/  ULEA UR5, UR4, UR5, 0x18 ;  /* 0x0000000504057291 */ /* 0x000fd2000f8ec0ff */
[----:B------:R1:W-:Y:S03]  /*41f0*/  @P0 STS.U8 [UR5], R3 ;  /* 0x00000003ff000988 */ /* 0x0003e60008000005 */
.L_x_5:
[----:B------:R-:W-:Y:S01]  /*4200*/  STTM.16dp32bit_t0_t15.x64 tmem[UR10], RZ ;  /* 0x000000ff000079ed */ /* 0x000fe20008b0000a */
[----:B------:R-:W-:Y:S01]  /*4210*/  STTM.16dp32bit_t16_t31.x64 tmem[UR10+0x40], RZ ;  /* 0x000040ff000079ed */ /* 0x000fe20008b2000a */
[----:B------:R-:W2:Y:S02]  /*4220*/  FENCE.VIEW.ASYNC.T ;  /* 0x00000000000073c6 */ /* 0x000ea40000000200 */
[----:B--2---:R-:W-:Y:S01]  /*4230*/  VOTEU.ALL UP1, P1 ;  /* 0x0000000000ff7886 */ /* 0x004fe20000820000 */
[----:B------:R-:W-:Y:S01]  /*4240*/  IMAD R27, R20, 0x2, R81 ;  /* 0x00000002141b7824 */ /* 0x000fe200078e0251 */
[----:B------:R-:W-:Y:S01]  /*4250*/  VOTEU.ALL UP2, P1 ;  /* 0x0000000000ff7886 */ /* 0x000fe20000840000 */
[----:B------:R-:W-:Y:S01]  /*4260*/  ISETP.GT.AND P0, PT, R236, 0x3f, PT ;  /* 0x0000003fec00780c */ /* 0x000fe20003f04270 */
[----:B------:R-:W-:Y:S01]  /*4270*/  IMAD.SHL.U32 R86, R23, 0x2, RZ ;  /* 0x0000000217567824 */ /* 0x000fe200078e00ff */
[----:B------:R-:W-:-:S04]  /*4280*/  @!UP1 UIADD3 UR4, UPT, UPT, -UR6, 0x100000, URZ ;  /* 0x0010000006049890 */ /* 0x000fc8000fffe1ff */
[----:B------:R-:W-:Y:S02]  /*4290*/  @!UP1 USHF.L.U32 UR5, UR4, 0xb, URZ ;  /* 0x0000000b04059899 */ /* 0x000fe400080006ff */
[----:B------:R-:W-:Y:S01]  /*42a0*/  @!UP1 USHF.L.U32 UR4, UR4, 0x1, URZ ;  /* 0x0000000104049899 */ /* 0x000fe200080006ff */
[----:B------:R-:W-:Y:S01]  /*42b0*/  BAR.SYNC.DEFER_BLOCKING 0x0 ;  /* 0x0000000000007b1d */ /* 0x000fe20000010000 */
[----:B------:R-:W-:Y:S01]  /*42c0*/  IMAD R80, R20, 0x2, R27 ;  /* 0x0000000214507824 */ /* 0x000fe200078e021b */
[----:B------:R-:W-:Y:S02]  /*42d0*/  ISETP.LT.AND P2, PT, R25, R22, P0 ;  /* 0x000000161900720c */ /* 0x000fe40000741270 */
[----:B------:R-:W-:Y:S01]  /*42e0*/  IADD3 R170, P3, PT, R86, UR16, RZ ;  /* 0x0000001056aa7c10 */ /* 0x000fe2000ff7e0ff */
[----:B-1----:R-:W-:-:S03]  /*42f0*/  IMAD R3, R20, 0x2, R80 ;  /* 0x0000000214037824 */ /* 0x002fc600078e0250 */
[----:B------:R-:W-:Y:S01]  /*4300*/  LEA.HI.X.SX32 R195, R23, UR17, 0x1, P3 ;  /* 0x0000001117c37c11 */ /* 0x000fe200098f0eff */
[----:B------:R-:W-:Y:S01]  /*4310*/  IMAD R9, R20, 0x2, R3 ;  /* 0x0000000214097824 */ /* 0x000fe200078e0203 */
[----:B------:R-:W-:-:S03]  /*4320*/  LEA R4, P3, R213, R170, 0x1 ;  /* 0x000000aad5047211 */ /* 0x000fc600078608ff */
[C---:B------:R-:W-:Y:S01]  /*4330*/  IMAD R25, R20.reuse, 0x2, R9 ;  /* 0x0000000214197824 */ /* 0x040fe200078e0209 */
[----:B------:R-:W-:Y:S01]  /*4340*/  LEA.HI.X.SX32 R5, R213, R195, 0x1, P3 ;  /* 0x000000c3d5057211 */ /* 0x000fe200018f0eff */
[----:B------:R-:W1:Y:S02]  /*4350*/  FENCE.VIEW.ASYNC.S ;  /* 0x00000000000073c6 */ /* 0x000e640000000000 */
[----:B-1----:R1:W2:Y:S02]  /*4360*/  @!UP2 SYNCS.EXCH.64 URZ, [UR11], UR4 ;  /* 0x000000040bffa5b2 */ /* 0x0022a40008000100 */
[----:B--2---:R-:W-:Y:S01]  /*4370*/  BAR.SYNC.DEFER_BLOCKING 0x0 ;  /* 0x0000000000007b1d */ /* 0x004fe20000010000 */
[----:B------:R-:W-:Y:S01]  /*4380*/  IMAD R31, R20, 0x2, R25 ;  /* 0x00000002141f7824 */ /* 0x000fe200078e0219 */
[----:B------:R-:W-:-:S03]  /*4390*/  ISETP.LT.AND P4, PT, R15, R22, P0 ;  /* 0x000000160f00720c */ /* 0x000fc60000781270 */
[----:B------:R-:W-:Y:S01]  /*43a0*/  IMAD R11, R20, 0x2, R31 ;  /* 0x00000002140b7824 */ /* 0x000fe200078e021f */
[----:B------:R-:W-:-:S03]  /*43b0*/  LOP3.LUT R218, R193, 0x18, RZ, 0xfc, !PT ;  /* 0x00000018c1da7812 */ /* 0x000fc600078efcff */
[C---:B------:R-:W-:Y:S01]  /*43c0*/  IMAD R13, R20.reuse, 0x2, R11 ;  /* 0x00000002140d7824 */ /* 0x040fe200078e020b */
[----:B------:R-:W-:Y:S01]  /*43d0*/  LOP3.LUT R217, R193, 0x1a, RZ, 0xfc, !PT ;  /* 0x0000001ac1d97812 */ /* 0x000fe200078efcff */
[----:B-1----:R-:W1:Y:S02]  /*43e0*/  LDCU UR4, c[0x0][0x3b0] ;  /* 0x00007600ff0477ac */ /* 0x002e640008000800 */
[----:B------:R-:W-:Y:S01]  /*43f0*/  IMAD R87, R20, 0x2, R13 ;  /* 0x0000000214577824 */ /* 0x000fe200078e020d */
[----:B------:R-:W-:Y:S02]  /*4400*/  PRMT R196, RZ, 0x7610, R196 ;  /* 0x00007610ffc47816 */ /* 0x000fe400000000c4 */
[----:B------:R-:W-:Y:S01]  /*4410*/  ISETP.LT.AND P3, PT, R218, R22, P0 ;  /* 0x00000016da00720c */ /* 0x000fe20000761270 */
[----:B------:R-:W-:Y:S01]  /*4420*/  IMAD R85, R20, 0x2, R87 ;  /* 0x0000000214557824 */ /* 0x000fe200078e0257 */
[----:B0-----:R0:W2:Y:S01]  /*4430*/  @P2 LDG.E.U16 R194, desc[UR20][R4.64] ;  /* 0x0000001404c22981 */ /* 0x0010a2000c1e1500 */
[----:B------:R-:W-:-:S02]  /*4440*/  LEA R6, P2, R29, R170, 0x1 ;  /* 0x000000aa1d067211 */ /* 0x000fc400078408ff */
[----:B------:R-:W-:Y:S02]  /*4450*/  PRMT R192, RZ, 0x7610, R192 ;  /* 0x00007610ffc07816 */ /* 0x000fe400000000c0 */
[-C--:B------:R-:W-:Y:S02]  /*4460*/  LEA.HI.X.SX32 R7, R29, R195.reuse, 0x1, P2 ;  /* 0x000000c31d077211 */ /* 0x080fe400010f0eff */
[----:B------:R-:W-:Y:S01]  /*4470*/  ISETP.LT.AND P2, PT, R217, R22, P0 ;  /* 0x00000016d900720c */ /* 0x000fe20000741270 */
[C---:B------:R-:W-:Y:S01]  /*4480*/  IMAD R15, R20.reuse, 0x2, R85 ;  /* 0x00000002140f7824 */ /* 0x040fe200078e0255 */
[C---:B0-----:R-:W-:Y:S01]  /*4490*/  LEA R4, P5, R3.reuse, R170, 0x1 ;  /* 0x000000aa03047211 */ /* 0x041fe200078a08ff */
[----:B------:R0:W3:Y:S01]  /*44a0*/  @P4 LDG.E.U16 R196, desc[UR20][R6.64] ;  /* 0x0000001406c44981 */ /* 0x0000e2000c1e1500 */
[----:B------:R-:W-:Y:S01]  /*44b0*/  PRMT R180, RZ, 0x7610, R180 ;  /* 0x00007610ffb47816 */ /* 0x000fe200000000b4 */
[----:B------:R-:W-:Y:S01]  /*44c0*/  IMAD R89, R20, 0x2, R15 ;  /* 0x0000000214597824 */ /* 0x000fe200078e020f */
[----:B------:R-:W-:-:S02]  /*44d0*/  LEA.HI.X.SX32 R5, R3, R195, 0x1, P5 ;  /* 0x000000c303057211 */ /* 0x000fc400028f0eff */
[----:B------:R-:W-:Y:S02]  /*44e0*/  LOP3.LUT R3, R193, 0x20, RZ, 0xfc, !PT ;  /* 0x00000020c1037812 */ /* 0x000fe400078efcff */
[C---:B0-----:R-:W-:Y:S01]  /*44f0*/  LEA R6, P4, R9.reuse, R170, 0x1 ;  /* 0x000000aa09067211 */ /* 0x041fe200078808ff */
[----:B------:R0:W4:Y:S03]  /*4500*/  @P3 LDG.E.U16 R192, desc[UR20][R4.64] ;  /* 0x0000001404c03981 */ /* 0x000126000c1e1500 */
[----:B------:R-:W-:Y:S01]  /*4510*/  LEA.HI.X.SX32 R7, R9, R195, 0x1, P4 ;  /* 0x000000c309077211 */ /* 0x000fe200020f0eff */
[----:B------:R-:W-:Y:S01]  /*4520*/  IMAD R91, R20, 0x2, R89 ;  /* 0x00000002145b7824 */ /* 0x000fe200078e0259 */
[----:B------:R-:W-:-:S03]  /*4530*/  ISETP.LT.AND P3, PT, R3, R22, P0 ;  /* 0x000000160300720c */ /* 0x000fc60000761270 */
[----:B------:R5:W2:Y:S01]  /*4540*/  @P2 LDG.E.U16 R180, desc[UR20][R6.64] ;  /* 0x0000001406b42981 */ /* 0x000aa2000c1e1500 */
[----:B0-----:R-:W-:Y:S01]  /*4550*/  LOP3.LUT R4, R193, 0x22, RZ, 0xfc, !PT ;  /* 0x00000022c1047812 */ /* 0x001fe200078efcff */
[----:B------:R-:W-:-:S03]  /*4560*/  IMAD R33, R20, 0x2, R91 ;  /* 0x0000000214217824 */ /* 0x000fc600078e025b */
[----:B------:R-:W-:Y:S02]  /*4570*/  ISETP.LT.AND P2, PT, R4, R22, P0 ;  /* 0x000000160400720c */ /* 0x000fe40000741270 */
[CC--:B-----5:R-:W-:Y:S02]  /*4580*/  LEA R6, P4, R11.reuse, R170.reuse, 0x1 ;  /* 0x000000aa0b067211 */ /* 0x0e0fe400078808ff */
[----:B------:R-:W-:Y:S02]  /*4590*/  PRMT R191, RZ, 0x7610, R191 ;  /* 0x00007610ffbf7816 */ /* 0x000fe400000000bf */
[-C--:B------:R-:W-:Y:S01]  /*45a0*/  LEA.HI.X.SX32 R7, R11, R195.reuse, 0x1, P4 ;  /* 0x000000c30b077211 */ /* 0x080fe200020f0eff */
[C---:B------:R-:W-:Y:S01]  /*45b0*/  IMAD R11, R20.reuse, 0x2, R33 ;  /* 0x00000002140b7824 */ /* 0x040fe200078e0221 */
[----:B------:R-:W-:Y:S02]  /*45c0*/  LEA R8, P5, R13, R170, 0x1 ;  /* 0x000000aa0d087211 */ /* 0x000fe400078a08ff */
[----:B------:R-:W-:Y:S01]  /*45d0*/  LOP3.LUT R5, R193, 0x28, RZ, 0xfc, !PT ;  /* 0x00000028c1057812 */ /* 0x000fe200078efcff */
[C---:B------:R-:W-:Y:S01]  /*45e0*/  IMAD R95, R20.reuse, 0x2, R11 ;  /* 0x00000002145f7824 */ /* 0x040fe200078e020b */
[----:B------:R-:W-:Y:S01]  /*45f0*/  PRMT R187, RZ, 0x7610, R187 ;  /* 0x00007610ffbb7816 */ /* 0x000fe200000000bb */
[----:B------:R0:W5:Y:S01]  /*4600*/  @P3 LDG.E.U16 R191, desc[UR20][R6.64] ;  /* 0x0000001406bf3981 */ /* 0x000162000c1e1500 */
[----:B------:R-:W-:Y:S01]  /*4610*/  LEA.HI.X.SX32 R9, R13, R195, 0x1, P5 ;  /* 0x000000c30d097211 */ /* 0x000fe200028f0eff */
[----:B------:R-:W-:Y:S01]  /*4620*/  IMAD R97, R20, 0x2, R95 ;  /* 0x0000000214617824 */ /* 0x000fe200078e025f */
[----:B------:R-:W-:-:S03]  /*4630*/  ISETP.LT.AND P3, PT, R5, R22, P0 ;  /* 0x000000160500720c */ /* 0x000fc60000761270 */
[----:B------:R1:W2:Y:S01]  /*4640*/  @P2 LDG.E.U16 R187, desc[UR20][R8.64] ;  /* 0x0000001408bb2981 */ /* 0x0002a2000c1e1500 */
[----:B------:R-:W-:Y:S01]  /*4650*/  IMAD R83, R20, 0x2, R97 ;  /* 0x0000000214537824 */ /* 0x000fe200078e0261 */
[C---:B0-----:R-:W-:Y:S02]  /*4660*/  LOP3.LUT R6, R193.reuse, 0x30, RZ, 0xfc, !PT ;  /* 0x00000030c1067812 */ /* 0x041fe400078efcff */
[----:B------:R-:W-:Y:S02]  /*4670*/  LOP3.LUT R7, R193, 0x38, RZ, 0xfc, !PT ;  /* 0x00000038c1077812 */ /* 0x000fe400078efcff */
[----:B------:R-:W-:Y:S02]  /*4680*/  ISETP.LT.AND P4, PT, R6, R22, P0 ;  /* 0x000000160600720c */ /* 0x000fe40000781270 */
[C---:B-1----:R-:W-:Y:S02]  /*4690*/  LEA R8, P2, R15.reuse, R170, 0x1 ;  /* 0x000000aa0f087211 */ /* 0x042fe400078408ff */
[----:B------:R-:W-:Y:S01]  /*46a0*/  PRMT R190, RZ, 0x7610, R190 ;  /* 0x00007610ffbe7816 */ /* 0x000fe200000000be */
[----:B------:R-:W-:Y:S01]  /*46b0*/  IMAD R99, R20, 0x2, R83 ;  /* 0x0000000214637824 */ /* 0x000fe200078e0253 */
[----:B------:R-:W-:-:S02]  /*46c0*/  LEA.HI.X.SX32 R9, R15, R195, 0x1, P2 ;  /* 0x000000c30f097211 */ /* 0x000fc400010f0eff */
[----:B------:R-:W-:Y:S02]  /*46d0*/  ISETP.LT.AND P2, PT, R7, R22, P0 ;  /* 0x000000160700720c */ /* 0x000fe40000741270 */
[-C--:B------:R-:W-:Y:S01]  /*46e0*/  LEA R10, P5, R11, R170.reuse, 0x1 ;  /* 0x000000aa0b0a7211 */ /* 0x080fe200078a08ff */
[----:B------:R0:W2:Y:S01]  /*46f0*/  @P3 LDG.E.U16 R190, desc[UR20][R8.64] ;  /* 0x0000001408be3981 */ /* 0x0000a2000c1e1500 */
[----:B------:R-:W-:Y:S02]  /*4700*/  PRMT R189, RZ, 0x7610, R189 ;  /* 0x00007610ffbd7816 */ /* 0x000fe400000000bd */
[----:B------:R-:W-:Y:S02]  /*4710*/  LEA R12, P3, R99, R170, 0x1 ;  /* 0x000000aa630c7211 */ /* 0x000fe400078608ff */
[----:B------:R-:W-:Y:S02]  /*4720*/  LEA.HI.X.SX32 R11, R11, R195, 0x1, P5 ;  /* 0x000000c30b0b7211 */ /* 0x000fe400028f0eff */
[----:B------:R-:W-:-:S02]  /*4730*/  PRMT R188, RZ, 0x7610, R188 ;  /* 0x00007610ffbc7816 */ /* 0x000fc400000000bc */
[C---:B0-----:R-:W-:Y:S01]  /*4740*/  LOP3.LUT R8, R193.reuse, 0x2a, RZ, 0xfc, !PT ;  /* 0x0000002ac1087812 */ /* 0x041fe200078efcff */
[----:B------:R0:W2:Y:S01]  /*4750*/  @P4 LDG.E.U16 R189, desc[UR20][R10.64] ;  /* 0x000000140abd4981 */ /* 0x0000a2000c1e1500 */
[----:B------:R-:W-:Y:S02]  /*4760*/  LOP3.LUT R9, R193, 0x32, RZ, 0xfc, !PT ;  /* 0x00000032c1097812 */ /* 0x000fe400078efcff */
[----:B------:R-:W-:Y:S02]  /*4770*/  LEA.HI.X.SX32 R13, R99, R195, 0x1, P3 ;  /* 0x000000c3630d7211 */ /* 0x000fe400018f0eff */
[-C--:B------:R-:W-:Y:S02]  /*4780*/  ISETP.LT.AND P3, PT, R8, R22.reuse, P0 ;  /* 0x000000160800720c */ /* 0x080fe40000761270 */
[----:B------:R-:W-:Y:S01]  /*4790*/  ISETP.LT.AND P4, PT, R9, R22, P0 ;  /* 0x000000160900720c */ /* 0x000fe20000781270 */
[----:B------:R1:W2:Y:S01]  /*47a0*/  @P2 LDG.E.U16 R188, desc[UR20][R12.64] ;  /* 0x000000140cbc2981 */ /* 0x0002a2000c1e1500 */
[----:B------:R-:W-:-:S02]  /*47b0*/  LEA R14, P5, R95, R170, 0x1 ;  /* 0x000000aa5f0e7211 */ /* 0x000fc400078a08ff */
[----:B0-----:R-:W-:Y:S02]  /*47c0*/  LOP3.LUT R10, R193, 0x3a, RZ, 0xfc, !PT ;  /* 0x0000003ac10a7812 */ /* 0x001fe400078efcff */
[----:B------:R-:W-:Y:S02]  /*47d0*/  PRMT R186, RZ, 0x7610, R186 ;  /* 0x00007610ffba7816 */ /* 0x000fe400000000ba */
[----:B------:R-:W-:Y:S02]  /*47e0*/  PRMT R185, RZ, 0x7610, R185 ;  /* 0x00007610ffb97816 */ /* 0x000fe400000000b9 */
[----:B-1----:R-:W-:Y:S01]  /*47f0*/  LEA R12, P2, R89, R170, 0x1 ;  /* 0x000000aa590c7211 */ /* 0x002fe200078408ff */
[----:B------:R-:W-:Y:S01]  /*4800*/  IMAD R99, R20, 0x2, R99 ;  /* 0x0000000214637824 */ /* 0x000fe200078e0263 */
[-C--:B------:R-:W-:Y:S02]  /*4810*/  LEA.HI.X.SX32 R15, R95, R195.reuse, 0x1, P5 ;  /* 0x000000c35f0f7211 */ /* 0x080fe400028f0eff */
[----:B------:R-:W-:-:S02]  /*4820*/  LEA.HI.X.SX32 R13, R89, R195, 0x1, P2 ;  /* 0x000000c3590d7211 */ /* 0x000fc400010f0eff */
[----:B------:R-:W-:Y:S01]  /*4830*/  ISETP.LT.AND P2, PT, R10, R22, P0 ;  /* 0x000000160a00720c */ /* 0x000fe20000741270 */
[----:B------:R-:W2:Y:S01]  /*4840*/  @P4 LDG.E.U16 R185, desc[UR20][R14.64] ;  /* 0x000000140eb94981 */ /* 0x000ea2000c1e1500 */
[----:B------:R-:W-:-:S03]  /*4850*/  LOP3.LUT R18, R193, 0xa, RZ, 0xfc, !PT ;  /* 0x0000000ac1127812 */ /* 0x000fc600078efcff */
[----:B------:R0:W2:Y:S01]  /*4860*/  @P3 LDG.E.U16 R186, desc[UR20][R12.64] ;  /* 0x000000140cba3981 */ /* 0x0000a2000c1e1500 */
[----:B------:R-:W-:Y:S02]  /*4870*/  ISETP.LT.AND P4, PT, R18, R22, P0 ;  /* 0x000000161200720c */ /* 0x000fe40000781270 */
[----:B------:R-:W-:Y:S02]  /*4880*/  SHF.R.U32.HI R11, RZ, 0x6, R101 ;  /* 0x00000006ff0b7819 */ /* 0x000fe40000011665 */
[----:B------:R-:W-:Y:S02]  /*4890*/  PRMT R184, RZ, 0x7610, R184 ;  /* 0x00007610ffb87816 */ /* 0x000fe400000000b8 */
[-C--:B0-----:R-:W-:Y:S02]  /*48a0*/  LEA R12, P3, R99, R170.reuse, 0x1 ;  /* 0x000000aa630c7211 */ /* 0x081fe400078608ff */
[----:B------:R-:W-:Y:S02]  /*48b0*/  LEA R14, P5, R19, R170, 0x1 ;  /* 0x000000aa130e7211 */ /* 0x000fe400078a08ff */
[----:B------:R-:W-:-:S02]  /*48c0*/  LEA.HI.X.SX32 R13, R99, R195, 0x1, P3 ;  /* 0x000000c3630d7211 */ /* 0x000fc400018f0eff */
[----:B------:R-:W-:Y:S02]  /*48d0*/  SGXT.U32 R11, R11, 0x1 ;  /* 0x000000010b0b781a */ /* 0x000fe40000000000 */
[----:B------:R-:W-:Y:S01]  /*48e0*/  PRMT R183, RZ, 0x7610, R183 ;  /* 0x00007610ffb77816 */ /* 0x000fe200000000b7 */
[----:B------:R0:W2:Y:S01]  /*48f0*/  @P2 LDG.E.U16 R184, desc[UR20][R12.64] ;  /* 0x000000140cb82981 */ /* 0x0000a2000c1e1500 */
[----:B------:R-:W-:Y:S02]  /*4900*/  LEA.HI.X.SX32 R15, R19, R195, 0x1, P5 ;  /* 0x000000c3130f7211 */ /* 0x000fe400028f0eff */
[----:B------:R-:W-:-:S03]  /*4910*/  ISETP.LT.AND P2, PT, R11, R22, P0 ;  /* 0x000000160b00720c */ /* 0x000fc60000741270 */
[----:B------:R1:W2:Y:S01]  /*4920*/  @P4 LDG.E.U16 R183, desc[UR20][R14.64] ;  /* 0x000000140eb74981 */ /* 0x0002a2000c1e1500 */
[C---:B------:R-:W-:Y:S02]  /*4930*/  LEA R88, P4, R17.reuse, R170, 0x1 ;  /* 0x000000aa11587211 */ /* 0x040fe400078808ff */
[----:B------:R-:W-:Y:S02]  /*4940*/  PRMT R197, RZ, 0x7610, R197 ;  /* 0x00007610ffc57816 */ /* 0x000fe400000000c5 */
[----:B------:R-:W-:-:S05]  /*4950*/  LEA.HI.X.SX32 R89, R17, R195, 0x1, P4 ;  /* 0x000000c311597211 */ /* 0x000fca00020f0eff */
[----:B------:R-:W2:Y:S01]  /*4960*/  @P2 LDG.E.U16 R197, desc[UR20][R88.64] ;  /* 0x0000001458c52981 */ /* 0x000ea2000c1e1500 */
[----:B------:R-:W-:-:S04]  /*4970*/  LOP3.LUT R16, R193, 0x12, RZ, 0xfc, !PT ;  /* 0x00000012c1107812 */ /* 0x000fc800078efcff */
[----:B------:R-:W-:Y:S02]  /*4980*/  ISETP.LT.AND P3, PT, R16, R22, P0 ;  /* 0x000000161000720c */ /* 0x000fe40000761270 */
[C---:B0-----:R-:W-:Y:S02]  /*4990*/  LEA R12, P6, R81.reuse, R170, 0x1 ;  /* 0x000000aa510c7211 */ /* 0x041fe400078c08ff */
[----:B------:R-:W-:Y:S02]  /*49a0*/  PRMT R182, RZ, 0x7610, R182 ;  /* 0x00007610ffb67816 */ /* 0x000fe400000000b6 */
[----:B------:R-:W-:Y:S02]  /*49b0*/  LEA.HI.X.SX32 R13, R81, R195, 0x1, P6 ;  /* 0x000000c3510d7211 */ /* 0x000fe400030f0eff */
[C---:B------:R-:W-:Y:S02]  /*49c0*/  LOP3.LUT R216, R193.reuse, 0x1c, RZ, 0xfc, !PT ;  /* 0x0000001cc1d87812 */ /* 0x040fe400078efcff */
[----:B------:R-:W-:-:S03]  /*49d0*/  LOP3.LUT R11, R193, 0x24, RZ, 0xfc, !PT ;  /* 0x00000024c10b7812 */ /* 0x000fc600078efcff */
[----:B------:R0:W2:Y:S01]  /*49e0*/  @P3 LDG.E.U16 R182, desc[UR20][R12.64] ;  /* 0x000000140cb63981 */ /* 0x0000a2000c1e1500 */
[-C--:B------:R-:W-:Y:S02]  /*49f0*/  ISETP.LT.AND P3, PT, R216, R22.reuse, P0 ;  /* 0x00000016d800720c */ /* 0x080fe40000761270 */
[----:B------:R-:W-:Y:S02]  /*4a00*/  ISETP.LT.AND P4, PT, R11, R22, P0 ;  /* 0x000000160b00720c */ /* 0x000fe40000781270 */
[-C--:B------:R-:W-:Y:S02]  /*4a10*/  LEA R16, P5, R25, R170.reuse, 0x1 ;  /* 0x000000aa19107211 */ /* 0x080fe400078a08ff */
[----:B-1----:R-:W-:Y:S02]  /*4a20*/  LEA R14, P6, R87, R170, 0x1 ;  /* 0x000000aa570e7211 */ /* 0x002fe400078c08ff */
[----:B------:R-:W-:Y:S02]  /*4a30*/  PRMT R173, RZ, 0x7610, R173 ;  /* 0x00007610ffad7816 */ /* 0x000fe400000000ad */
[----:B0-----:R-:W-:-:S02]  /*4a40*/  LOP3.LUT R12, R193, 0x2c, RZ, 0xfc, !PT ;  /* 0x0000002cc10c7812 */ /* 0x001fc400078efcff */
[-C--:B------:R-:W-:Y:S02]  /*4a50*/  LEA.HI.X.SX32 R17, R25, R195.reuse, 0x1, P5 ;  /* 0x000000c319117211 */ /* 0x080fe400028f0eff */
[----:B------:R-:W-:Y:S02]  /*4a60*/  PRMT R179, RZ, 0x7610, R179 ;  /* 0x00007610ffb37816 */ /* 0x000fe400000000b3 */
[----:B------:R-:W-:Y:S01]  /*4a70*/  ISETP.LT.AND P2, PT, R12, R22, P0 ;  /* 0x000000160c00720c */ /* 0x000fe20000741270 */
[----:B------:R0:W2:Y:S01]  /*4a80*/  @P3 LDG.E.U16 R173, desc[UR20][R16.64] ;  /* 0x0000001410ad3981 */ /* 0x0000a2000c1e1500 */
[----:B------:R-:W-:Y:S02]  /*4a90*/  LEA.HI.X.SX32 R15, R87, R195, 0x1, P6 ;  /* 0x000000c3570f7211 */ /* 0x000fe400030f0eff */
[----:B------:R-:W-:-:S03]  /*4aa0*/  LOP3.LUT R13, R193, 0x34, RZ, 0xfc, !PT ;  /* 0x00000034c10d7812 */ /* 0x000fc600078efcff */
[----:B------:R1:W2:Y:S01]  /*4ab0*/  @P4 LDG.E.U16 R179, desc[UR20][R14.64] ;  /* 0x000000140eb34981 */ /* 0x0002a2000c1e1500 */
[----:B------:R-:W-:Y:S02]  /*4ac0*/  ISETP.LT.AND P3, PT, R13, R22, P0 ;  /* 0x000000160d00720c */ /* 0x000fe40000761270 */
[CC--:B0-----:R-:W-:Y:S02]  /*4ad0*/  LEA R16, P5, R91.reuse, R170.reuse, 0x1 ;  /* 0x000000aa5b107211 */ /* 0x0c1fe400078a08ff */
[----:B------:R-:W-:Y:S01]  /*4ae0*/  PRMT R178, RZ, 0x7610, R178 ;  /* 0x00007610ffb27816 */ /* 0x000fe200000000b2 */
[----:B------:R-:W-:Y:S01]  /*4af0*/  IMAD R181, R20, 0x2, R99 ;  /* 0x0000000214b57824 */ /* 0x000fe200078e0263 */
[----:B------:R-:W-:Y:S02]  /*4b00*/  LEA.HI.X.SX32 R17, R91, R195, 0x1, P5 ;  /* 0x000000c35b117211 */ /* 0x000fe400028f0eff */
[----:B-1----:R-:W-:Y:S02]  /*4b10*/  LOP3.LUT R14, R193, 0x3c, RZ, 0xfc, !PT ;  /* 0x0000003cc10e7812 */ /* 0x002fe400078efcff */
[----:B------:R-:W-:Y:S01]  /*4b20*/  LEA R24, P5, R97, R170, 0x1 ;  /* 0x000000aa61187211 */ /* 0x000fe200078a08ff */
[----:B------:R0:W2:Y:S01]  /*4b30*/  @P2 LDG.E.U16 R178, desc[UR20][R16.64] ;  /* 0x0000001410b22981 */ /* 0x0000a2000c1e1500 */
[----:B------:R-:W-:-:S02]  /*4b40*/  ISETP.LT.AND P4, PT, R14, R22, P0 ;  /* 0x000000160e00720c */ /* 0x000fc40000781270 */
[----:B------:R-:W-:Y:S02]  /*4b50*/  PRMT R177, RZ, 0x7610, R177 ;  /* 0x00007610ffb17816 */ /* 0x000fe400000000b1 */
[-C--:B------:R-:W-:Y:S02]  /*4b60*/  LEA.HI.X.SX32 R25, R97, R195.reuse, 0x1, P5 ;  /* 0x000000c361197211 */ /* 0x080fe400028f0eff */
[----:B------:R-:W-:Y:S02]  /*4b70*/  LOP3.LUT R30, R193, 0xc, RZ, 0xfc, !PT ;  /* 0x0000000cc11e7812 */ /* 0x000fe400078efcff */
[C---:B0-----:R-:W-:Y:S01]  /*4b80*/  LEA R16, P2, R181.reuse, R170, 0x1 ;  /* 0x000000aab5107211 */ /* 0x041fe200078408ff */
[----:B------:R0:W2:Y:S01]  /*4b90*/  @P3 LDG.E.U16 R177, desc[UR20][R24.64] ;  /* 0x0000001418b13981 */ /* 0x0000a2000c1e1500 */
[----:B------:R-:W-:Y:S02]  /*4ba0*/  PRMT R176, RZ, 0x7610, R176 ;  /* 0x00007610ffb07816 */ /* 0x000fe400000000b0 */
[----:B------:R-:W-:-:S02]  /*4bb0*/  LEA.HI.X.SX32 R17, R181, R195, 0x1, P2 ;  /* 0x000000c3b5117211 */ /* 0x000fc400010f0eff */
[----:B------:R-:W-:Y:S02]  /*4bc0*/  ISETP.LT.AND P3, PT, R30, R22, P0 ;  /* 0x000000161e00720c */ /* 0x000fe40000761270 */
[C---:B------:R-:W-:Y:S01]  /*4bd0*/  LOP3.LUT R18, R193.reuse, 0x14, RZ, 0xfc, !PT ;  /* 0x00000014c1127812 */ /* 0x040fe200078efcff */
[----:B------:R1:W2:Y:S01]  /*4be0*/  @P4 LDG.E.U16 R176, desc[UR20][R16.64] ;  /* 0x0000001410b04981 */ /* 0x0002a2000c1e1500 */
[----:B0-----:R-:W-:Y:S02]  /*4bf0*/  LEA R24, P4, R26, R170, 0x1 ;  /* 0x000000aa1a187211 */ /* 0x001fe400078808ff */
[----:B------:R-:W-:Y:S02]  /*4c00*/  ISETP.LT.AND P2, PT, R18, R22, P0 ;  /* 0x000000161200720c */ /* 0x000fe40000741270 */
[----:B------:R-:W-:Y:S02]  /*4c10*/  LOP3.LUT R215, R193, 0x1e, RZ, 0xfc, !PT ;  /* 0x0000001ec1d77812 */ /* 0x000fe400078efcff */
[----:B------:R-:W-:-:S02]  /*4c20*/  PRMT R175, RZ, 0x7610, R175 ;  /* 0x00007610ffaf7816 */ /* 0x000fc400000000af */
[-C--:B------:R-:W-:Y:S02]  /*4c30*/  LEA.HI.X.SX32 R25, R26, R195.reuse, 0x1, P4 ;  /* 0x000000c31a197211 */ /* 0x080fe400020f0eff */
[----:B-1----:R-:W-:Y:S02]  /*4c40*/  LEA R16, P5, R27, R170, 0x1 ;  /* 0x000000aa1b107211 */ /* 0x002fe400078a08ff */
[----:B------:R-:W-:Y:S01]  /*4c50*/  ISETP.LT.AND P4, PT, R215, R22, P0 ;  /* 0x00000016d700720c */ /* 0x000fe20000781270 */
[----:B------:R0:W2:Y:S01]  /*4c60*/  @P3 LDG.E.U16 R175, desc[UR20][R24.64] ;  /* 0x0000001418af3981 */ /* 0x0000a2000c1e1500 */
[----:B------:R-:W-:Y:S02]  /*4c70*/  PRMT R174, RZ, 0x7610, R174 ;  /* 0x00007610ffae7816 */ /* 0x000fe400000000ae */
[----:B------:R-:W-:Y:S02]  /*4c80*/  LOP3.LUT R15, R193, 0x26, RZ, 0xfc, !PT ;  /* 0x00000026c10f7812 */ /* 0x000fe400078efcff */
[----:B------:R-:W-:-:S02]  /*4c90*/  LEA.HI.X.SX32 R17, R27, R195, 0x1, P5 ;  /* 0x000000c31b117211 */ /* 0x000fc400028f0eff */
[----:B------:R-:W-:Y:S02]  /*4ca0*/  ISETP.LT.AND P3, PT, R15, R22, P0 ;  /* 0x000000160f00720c */ /* 0x000fe40000761270 */
[CC--:B0-----:R-:W-:Y:S01]  /*4cb0*/  LEA R24, P5, R31.reuse, R170.reuse, 0x1 ;  /* 0x000000aa1f187211 */ /* 0x0c1fe200078a08ff */
[----:B------:R0:W2:Y:S01]  /*4cc0*/  @P2 LDG.E.U16 R174, desc[UR20][R16.64] ;  /* 0x0000001410ae2981 */ /* 0x0000a2000c1e1500 */
[----:B------:R-:W-:Y:S02]  /*4cd0*/  PRMT R172, RZ, 0x7610, R172 ;  /* 0x00007610ffac7816 */ /* 0x000fe400000000ac */
[----:B------:R-:W-:Y:S02]  /*4ce0*/  LEA.HI.X.SX32 R25, R31, R195, 0x1, P5 ;  /* 0x000000c31f197211 */ /* 0x000fe400028f0eff */
[----:B------:R-:W-:Y:S02]  /*4cf0*/  LEA R30, P2, R85, R170, 0x1 ;  /* 0x000000aa551e7211 */ /* 0x000fe400078408ff */
[----:B------:R-:W-:Y:S01]  /*4d00*/  PRMT R87, RZ, 0x7610, R87 ;  /* 0x00007610ff577816 */ /* 0x000fe20000000057 */
[----:B------:R1:W2:Y:S01]  /*4d10*/  @P4 LDG.E.U16 R172, desc[UR20][R24.64] ;  /* 0x0000001418ac4981 */ /* 0x0002a2000c1e1500 */
[----:B0-----:R-:W-:-:S02]  /*4d20*/  LOP3.LUT R16, R193, 0x2e, RZ, 0xfc, !PT ;  /* 0x0000002ec1107812 */ /* 0x001fc400078efcff */
[-C--:B------:R-:W-:Y:S02]  /*4d30*/  LEA.HI.X.SX32 R31, R85, R195.reuse, 0x1, P2 ;  /* 0x000000c3551f7211 */ /* 0x080fe400010f0eff */
[----:B------:R-:W-:Y:S02]  /*4d40*/  ISETP.LT.AND P2, PT, R16, R22, P0 ;  /* 0x000000161000720c */ /* 0x000fe40000741270 */
[----:B------:R-:W-:Y:S01]  /*4d50*/  LEA R32, P4, R33, R170, 0x1 ;  /* 0x000000aa21207211 */ /* 0x000fe200078808ff */
[----:B------:R0:W2:Y:S01]  /*4d60*/  @P3 LDG.E.U16 R87, desc[UR20][R30.64] ;  /* 0x000000141e573981 */ /* 0x0000a2000c1e1500 */
[C---:B------:R-:W-:Y:S02]  /*4d70*/  LOP3.LUT R18, R193.reuse, 0xe, RZ, 0xfc, !PT ;  /* 0x0000000ec1127812 */ /* 0x040fe400078efcff */
[----:B------:R-:W-:Y:S02]  /*4d80*/  LOP3.LUT R17, R193, 0x36, RZ, 0xfc, !PT ;  /* 0x00000036c1117812 */ /* 0x000fe400078efcff */
[----:B------:R-:W-:-:S02]  /*4d90*/  LEA.HI.X.SX32 R33, R33, R195, 0x1, P4 ;  /* 0x000000c321217211 */ /* 0x000fc400020f0eff */
[-C--:B------:R-:W-:Y:S02]  /*4da0*/  ISETP.LT.AND P4, PT, R18, R22.reuse, P0 ;  /* 0x000000161200720c */ /* 0x080fe40000781270 */
[----:B------:R-:W-:Y:S02]  /*4db0*/  ISETP.LT.AND P3, PT, R17, R22, P0 ;  /* 0x000000161100720c */ /* 0x000fe40000761270 */
[----:B------:R-:W-:Y:S02]  /*4dc0*/  PRMT R85, RZ, 0x7610, R85 ;  /* 0x00007610ff557816 */ /* 0x000fe40000000055 */
[-C--:B-1----:R-:W-:Y:S01]  /*4dd0*/  LEA R24, P6, R83, R170.reuse, 0x1 ;  /* 0x000000aa53187211 */ /* 0x082fe200078c08ff */
[----:B------:R-:W-:Y:S01]  /*4de0*/  IMAD R91, R219, R21, RZ ;  /* 0x00000015db5b7224 */ /* 0x000fe200078e02ff */
[----:B0-----:R-:W-:Y:S02]  /*4df0*/  LEA R30, P5, R28, R170, 0x1 ;  /* 0x000000aa1c1e7211 */ /* 0x001fe400078a08ff */
[----:B------:R-:W-:Y:S01]  /*4e00*/  LEA.HI.X.SX32 R25, R83, R195, 0x1, P6 ;  /* 0x000000c353197211 */ /* 0x000fe200030f0eff */
[----:B------:R0:W2:Y:S01]  /*4e10*/  @P2 LDG.E.U16 R85, desc[UR20][R32.64] ;  /* 0x0000001420552981 */ /* 0x0000a2000c1e1500 */
[----:B------:R-:W-:-:S02]  /*4e20*/  PRMT R83, RZ, 0x7610, R83 ;  /* 0x00007610ff537816 */ /* 0x000fc40000000053 */
[----:B------:R-:W-:Y:S02]  /*4e30*/  PRMT R84, RZ, 0x7610, R84 ;  /* 0x00007610ff547816 */ /* 0x000fe40000000054 */
[----:B------:R-:W-:Y:S01]  /*4e40*/  LEA.HI.X.SX32 R31, R28, R195, 0x1, P5 ;  /* 0x000000c31c1f7211 */ /* 0x000fe200028f0eff */
[----:B------:R-:W-:Y:S01]  /*4e50*/  IMAD R40, R40, UR4, RZ ;  /* 0x0000000428287c24 */ /* 0x000fe2000f8e02ff */
[----:B------:R-:W-:Y:S01]  /*4e60*/  LEA R90, P2, R91, UR18, 0x1 ;  /* 0x000000125b5a7c11 */ /* 0x000fe2000f8408ff */
[----:B------:R-:W-:Y:S01]  /*4e70*/  IMAD R38, R38, UR4, RZ ;  /* 0x0000000426267c24 */ /* 0x000fe2000f8e02ff */
[----:B------:R-:W-:Y:S01]  /*4e80*/  LOP3.LUT R94, R193, 0x16, RZ, 0xfc, !PT ;  /* 0x00000016c15e7812 */ /* 0x000fe200078efcff */
[----:B0-----:R-:W-:Y:S01]  /*4e90*/  IMAD R32, R93, UR4, RZ ;  /* 0x000000045d207c24 */ /* 0x001fe2000f8e02ff */
[----:B------:R0:W2:Y:S01]  /*4ea0*/  @P4 LDG.E.U16 R83, desc[UR20][R30.64] ;  /* 0x000000141e534981 */ /* 0x0000a2000c1e1500 */
[----:B------:R-:W-:Y:S01]  /*4eb0*/  LEA.HI.X.SX32 R91, R91, UR19, 0x1, P2 ;  /* 0x000000135b5b7c11 */ /* 0x000fe200090f0eff */
[----:B------:R-:W-:Y:S01]  /*4ec0*/  IMAD R44, R44, UR4, RZ ;  /* 0x000000042c2c7c24 */ /* 0x000fe2000f8e02ff */
[----:B------:R-:W-:Y:S01]  /*4ed0*/  ISETP.LT.AND P2, PT, R94, R22, P0 ;  /* 0x000000165e00720c */ /* 0x000fe20000741270 */
[----:B------:R1:W2:Y:S01]  /*4ee0*/  @P3 LDG.E.U16 R84, desc[UR20][R24.64] ;  /* 0x0000001418543981 */ /* 0x0002a2000c1e1500 */
[----:B------:R-:W-:Y:S01]  /*4ef0*/  IMAD R42, R42, UR4, RZ ;  /* 0x000000042a2a7c24 */ /* 0x000fe2000f8e02ff */
[----:B------:R-:W-:Y:S01]  /*4f00*/  LEA R94, P4, R38, R90, 0x1 ;  /* 0x0000005a265e7211 */ /* 0x000fe200078808ff */
[----:B------:R-:W-:-:S02]  /*4f10*/  IMAD R33, R36, UR4, RZ ;  /* 0x0000000424217c24 */ /* 0x000fc4000f8e02ff */
[----:B0-----:R-:W-:Y:S01]  /*4f20*/  IMAD R31, R92, UR4, RZ ;  /* 0x000000045c1f7c24 */ /* 0x001fe2000f8e02ff */
[-C--:B------:R-:W-:Y:S01]  /*4f30*/  LEA R92, P3, R40, R90.reuse, 0x1 ;  /* 0x0000005a285c7211 */ /* 0x080fe200078608ff */
[----:B-1----:R-:W-:Y:S01]  /*4f40*/  IMAD R25, R34, UR4, RZ ;  /* 0x0000000422197c24 */ /* 0x002fe2000f8e02ff */
[-C--:B------:R-:W-:Y:S01]  /*4f50*/  LEA R34, P5, R32, R90.reuse, 0x1 ;  /* 0x0000005a20227211 */ /* 0x080fe200078a08ff */
[----:B------:R-:W-:Y:S01]  /*4f60*/  IMAD R24, R35, UR4, RZ ;  /* 0x0000000423187c24 */ /* 0x000fe2000f8e02ff */
[-C--:B------:R-:W-:Y:S01]  /*4f70*/  LEA.HI.X.SX32 R93, R40, R91.reuse, 0x1, P3 ;  /* 0x0000005b285d7211 */ /* 0x080fe200018f0eff */
[----:B------:R-:W-:Y:S01]  /*4f80*/  IMAD R48, R48, UR4, RZ ;  /* 0x0000000430307c24 */ /* 0x000fe2000f8e02ff */
[-C--:B------:R-:W-:Y:S01]  /*4f90*/  LEA.HI.X.SX32 R95, R38, R91.reuse, 0x1, P4 ;  /* 0x0000005b265f7211 */ /* 0x080fe200020f0eff */
[----:B------:R-:W-:Y:S01]  /*4fa0*/  IMAD R46, R46, UR4, RZ ;  /* 0x000000042e2e7c24 */ /* 0x000fe2000f8e02ff */
[----:B------:R-:W-:Y:S01]  /*4fb0*/  LEA.HI.X.SX32 R35, R32, R91, 0x1, P5 ;  /* 0x0000005b20237211 */ /* 0x000fe200028f0eff */
[----:B------:R-:W-:Y:S01]  /*4fc0*/  IMAD R37, R37, UR4, RZ ;  /* 0x0000000425257c24 */ /* 0x000fe2000f8e02ff */
[-C--:B------:R-:W-:Y:S01]  /*4fd0*/  LEA R96, P3, R44, R90.reuse, 0x1 ;  /* 0x0000005a2c607211 */ /* 0x080fe200078608ff */
[----:B------:R-:W-:Y:S01]  /*4fe0*/  IMAD R39, R39, UR4, RZ ;  /* 0x0000000427277c24 */ /* 0x000fe2000f8e02ff */
[----:B------:R-:W-:-:S02]  /*4ff0*/  LEA R98, P4, R42, R90, 0x1 ;  /* 0x0000005a2a627211 */ /* 0x000fc400078808ff */
[-C--:B------:R-:W-:Y:S02]  /*5000*/  LEA R30, P6, R31, R90.reuse, 0x1 ;  /* 0x0000005a1f1e7211 */ /* 0x080fe400078c08ff */
[----:B------:R-:W-:Y:S01]  /*5010*/  LEA R32, P5, R33, R90, 0x1 ;  /* 0x0000005a21207211 */ /* 0x000fe200078a08ff */
[----:B------:R-:W-:Y:S01]  /*5020*/  IMAD R52, R52, UR4, RZ ;  /* 0x0000000434347c24 */ /* 0x000fe2000f8e02ff */
[-C--:B------:R-:W-:Y:S01]  /*5030*/  LEA.HI.X.SX32 R97, R44, R91.reuse, 0x1, P3 ;  /* 0x0000005b2c617211 */ /* 0x080fe200018f0eff */
[----:B------:R-:W-:Y:S01]  /*5040*/  IMAD R50, R50, UR4, RZ ;  /* 0x0000000432327c24 */ /* 0x000fe2000f8e02ff */
[-C--:B------:R-:W-:Y:S01]  /*5050*/  LEA.HI.X.SX32 R99, R42, R91.reuse, 0x1, P4 ;  /* 0x0000005b2a637211 */ /* 0x080fe200020f0eff */
[----:B------:R-:W-:Y:S01]  /*5060*/  IMAD R41, R41, UR4, RZ ;  /* 0x0000000429297c24 */ /* 0x000fe2000f8e02ff */
[-C--:B------:R-:W-:Y:S01]  /*5070*/  LEA.HI.X.SX32 R31, R31, R91.reuse, 0x1, P6 ;  /* 0x0000005b1f1f7211 */ /* 0x080fe200030f0eff */
[----:B------:R-:W-:Y:S01]  /*5080*/  IMAD R43, R43, UR4, RZ ;  /* 0x000000042b2b7c24 */ /* 0x000fe2000f8e02ff */
[----:B------:R-:W-:-:S02]  /*5090*/  LEA.HI.X.SX32 R33, R33, R91, 0x1, P5 ;  /* 0x0000005b21217211 */ /* 0x000fc400028f0eff */
[-C--:B------:R-:W-:Y:S02]  /*50a0*/  LEA R100, P3, R48, R90.reuse, 0x1 ;  /* 0x0000005a30647211 */ /* 0x080fe400078608ff */
[-C--:B------:R-:W-:Y:S02]  /*50b0*/  LEA R102, P4, R46, R90.reuse, 0x1 ;  /* 0x0000005a2e667211 */ /* 0x080fe400078808ff */
        /* <DEDUP_REMOVED lines=47> */
[CC--:B------:R-:W-:Y:S02]  /*53b0*/  LEA R118, P4, R66.reuse, R90.reuse, 0x1 ;  /* 0x0000005a42767211 */ /* 0x0c0fe400078808ff */
[-C--:B------:R-:W-:Y:S02]  /*53c0*/  LEA R52, P6, R53, R90.reuse, 0x1 ;  /* 0x0000005a35347211 */ /* 0x080fe400078c08ff */
[----:B------:R-:W-:Y:S01]  /*53d0*/  LEA R54, P5, R55, R90, 0x1 ;  /* 0x0000005a37367211 */ /* 0x000fe200078a08ff */
[----:B------:R-:W-:Y:S01]  /*53e0*/  IMAD R65, R65, UR4, RZ ;  /* 0x0000000441417c24 */ /* 0x000fe2000f8e02ff */
[-C--:B------:R-:W-:Y:S02]  /*53f0*/  LEA.HI.X.SX32 R117, R117, R91.reuse, 0x1, P3 ;  /* 0x0000005b75757211 */ /* 0x080fe400018f0eff */
        /* <DEDUP_REMOVED lines=18> */
[-C--:B------:R-:W-:Y:S01]  /*5520*/  LEA R126, P5, R68, R90.reuse, 0x1 ;  /* 0x0000005a447e7211 */ /* 0x080fe200078a08ff */
[----:B------:R-:W-:Y:S01]  /*5530*/  IMAD R135, R135, UR4, RZ ;  /* 0x0000000487877c24 */ /* 0x000fe2000f8e02ff */
[-C--:B------:R-:W-:Y:S01]  /*5540*/  LEA.HI.X.SX32 R65, R65, R91.reuse, 0x1, P3 ;  /* 0x0000005b41417211 */ /* 0x080fe200018f0eff */
[----:B------:R-:W-:Y:S01]  /*5550*/  IMAD R131, R131, UR4, RZ ;  /* 0x0000000483837c24 */ /* 0x000fe2000f8e02ff */
[----:B------:R-:W-:Y:S01]  /*5560*/  LEA.HI.X.SX32 R61, R61, R91, 0x1, P6 ;  /* 0x0000005b3d3d7211 */ /* 0x000fe200030f0eff */
[----:B------:R-:W-:Y:S01]  /*5570*/  IMAD R72, R72, UR4, RZ ;  /* 0x0000000448487c24 */ /* 0x000fe2000f8e02ff */
[----:B------:R-:W-:-:S02]  /*5580*/  LEA R128, P3, R129, R90, 0x1 ;  /* 0x0000005a81807211 */ /* 0x000fc400078608ff */
[-C--:B------:R-:W-:Y:S02]  /*5590*/  LEA.HI.X.SX32 R127, R68, R91.reuse, 0x1, P5 ;  /* 0x0000005b447f7211 */ /* 0x080fe400028f0eff */
        /* <DEDUP_REMOVED lines=8> */
[-C--:B------:R-:W-:Y:S01]  /*5620*/  LEA.HI.X.SX32 R133, R70, R91.reuse, 0x1, P5 ;  /* 0x0000005b46857211 */ /* 0x080fe200028f0eff */
[----:B------:R-:W-:Y:S01]  /*5630*/  IMAD R63, R63, UR4, RZ ;  /* 0x000000043f3f7c24 */ /* 0x000fe2000f8e02ff */
        /* <DEDUP_REMOVED lines=21> */
[-C--:B------:R-:W-:Y:S02]  /*5790*/  LEA.HI.X.SX32 R63, R63, R91.reuse, 0x1, P4 ;  /* 0x0000005b3f3f7211 */ /* 0x080fe400020f0eff */
[-C--:B------:R-:W-:Y:S02]  /*57a0*/  LEA R142, P6, R143, R90.reuse, 0x1 ;  /* 0x0000005a8f8e7211 */ /* 0x080fe400078c08ff */
[-C--:B------:R-:W-:Y:S02]  /*57b0*/  LEA R150, P5, R76, R90.reuse, 0x1 ;  /* 0x0000005a4c967211 */ /* 0x080fe400078a08ff */
[----:B------:R-:W-:Y:S01]  /*57c0*/  LEA R66, P4, R67, R90, 0x1 ;  /* 0x0000005a43427211 */ /* 0x000fe200078808ff */
[----:B------:R-:W-:Y:S01]  /*57d0*/  IMAD R159, R159, UR4, RZ ;  /* 0x000000049f9f7c24 */ /* 0x000fe2000f8e02ff */
[-C--:B------:R-:W-:Y:S01]  /*57e0*/  LEA.HI.X.SX32 R147, R147, R91.reuse, 0x1, P3 ;  /* 0x0000005b93937211 */ /* 0x080fe200018f0eff */
[----:B------:R-:W-:Y:S01]  /*57f0*/  IMAD R155, R155, UR4, RZ ;  /* 0x000000049b9b7c24 */ /* 0x000fe2000f8e02ff */
[----:B------:R-:W-:-:S02]  /*5800*/  LEA.HI.X.SX32 R143, R143, R91, 0x1, P6 ;  /* 0x0000005b8f8f7211 */ /* 0x000fc400030f0eff */
[-C--:B------:R-:W-:Y:S02]  /*5810*/  LEA R152, P3, R153, R90.reuse, 0x1 ;  /* 0x0000005a99987211 */ /* 0x080fe400078608ff */
[-C--:B------:R-:W-:Y:S01]  /*5820*/  LEA.HI.X.SX32 R151, R76, R91.reuse, 0x1, P5 ;  /* 0x0000005b4c977211 */ /* 0x080fe200028f0eff */
[----:B------:R-:W-:Y:S01]  /*5830*/  IMAD R71, R71, UR4, RZ ;  /* 0x0000000447477c24 */ /* 0x000fe2000f8e02ff */
[----:B------:R-:W-:Y:S02]  /*5840*/  LEA.HI.X.SX32 R67, R67, R91, 0x1, P4 ;  /* 0x0000005b43437211 */ /* 0x000fe400020f0eff */
[-C--:B------:R-:W-:Y:S02]  /*5850*/  LEA R148, P6, R149, R90.reuse, 0x1 ;  /* 0x0000005a95947211 */ /* 0x080fe400078c08ff */
[-C--:B------:R-:W-:Y:S02]  /*5860*/  LEA R156, P5, R78, R90.reuse, 0x1 ;  /* 0x0000005a4e9c7211 */ /* 0x080fe400078a08ff */
[----:B------:R-:W-:-:S02]  /*5870*/  LEA R68, P4, R69, R90, 0x1 ;  /* 0x0000005a45447211 */ /* 0x000fc400078808ff */
[-C--:B------:R-:W-:Y:S01]  /*5880*/  LEA.HI.X.SX32 R153, R153, R91.reuse, 0x1, P3 ;  /* 0x0000005b99997211 */ /* 0x080fe200018f0eff */
[----:B------:R-:W-:Y:S01]  /*5890*/  IMAD R161, R161, UR4, RZ ;  /* 0x00000004a1a17c24 */ /* 0x000fe2000f8e02ff */
[-C--:B------:R-:W-:Y:S02]  /*58a0*/  LEA.HI.X.SX32 R149, R149, R91.reuse, 0x1, P6 ;  /* 0x0000005b95957211 */ /* 0x080fe400030f0eff */
[-C--:B------:R-:W-:Y:S02]  /*58b0*/  LEA R158, P3, R159, R90.reuse, 0x1 ;  /* 0x0000005a9f9e7211 */ /* 0x080fe400078608ff */
[-C--:B------:R-:W-:Y:S01]  /*58c0*/  LEA.HI.X.SX32 R157, R78, R91.reuse, 0x1, P5 ;  /* 0x0000005b4e9d7211 */ /* 0x080fe200028f0eff */
[----:B------:R-:W-:Y:S01]  /*58d0*/  IMAD R73, R73, UR4, RZ ;  /* 0x0000000449497c24 */ /* 0x000fe2000f8e02ff */
[----:B------:R-:W-:Y:S02]  /*58e0*/  LEA.HI.X.SX32 R69, R69, R91, 0x1, P4 ;  /* 0x0000005b45457211 */ /* 0x000fe400020f0eff */
[----:B------:R-:W-:-:S02]  /*58f0*/  LEA R154, P6, R155, R90, 0x1 ;  /* 0x0000005a9b9a7211 */ /* 0x000fc400078c08ff */
[-C--:B------:R-:W-:Y:S02]  /*5900*/  LEA R162, P5, R24, R90.reuse, 0x1 ;  /* 0x0000005a18a27211 */ /* 0x080fe400078a08ff */
[-C--:B------:R-:W-:Y:S02]  /*5910*/  LEA R70, P4, R71, R90.reuse, 0x1 ;  /* 0x0000005a47467211 */ /* 0x080fe400078808ff */
[-C--:B------:R-:W-:Y:S01]  /*5920*/  LEA.HI.X.SX32 R159, R159, R91.reuse, 0x1, P3 ;  /* 0x0000005b9f9f7211 */ /* 0x080fe200018f0eff */
[----:B------:R-:W-:Y:S01]  /*5930*/  IMAD R166, R166, UR4, RZ ;  /* 0x00000004a6a67c24 */ /* 0x000fe2000f8e02ff */
[-C--:B------:R-:W-:Y:S02]  /*5940*/  LEA.HI.X.SX32 R155, R155, R91.reuse, 0x1, P6 ;  /* 0x0000005b9b9b7211 */ /* 0x080fe400030f0eff */
[----:B------:R-:W-:Y:S02]  /*5950*/  LEA R164, P3, R25, R90, 0x1 ;  /* 0x0000005a19a47211 */ /* 0x000fe400078608ff */
[-C--:B------:R-:W-:Y:S01]  /*5960*/  LEA.HI.X.SX32 R163, R24, R91.reuse, 0x1, P5 ;  /* 0x0000005b18a37211 */ /* 0x080fe200028f0eff */
[----:B------:R-:W-:Y:S01]  /*5970*/  IMAD R75, R75, UR4, RZ ;  /* 0x000000044b4b7c24 */ /* 0x000fe2000f8e02ff */
[----:B------:R-:W-:-:S02]  /*5980*/  LEA.HI.X.SX32 R71, R71, R91, 0x1, P4 ;  /* 0x0000005b47477211 */ /* 0x000fc400020f0eff */
[----:B------:R-:W-:Y:S02]  /*5990*/  LEA R160, P6, R161, R90, 0x1 ;  /* 0x0000005aa1a07211 */ /* 0x000fe400078c08ff */
[----:B------:R-:W-:Y:S02]  /*59a0*/  LEA R24, P5, R80, R170, 0x1 ;  /* 0x000000aa50187211 */ /* 0x000fe400078a08ff */
[----:B------:R-:W-:Y:S02]  /*59b0*/  LEA R72, P4, R73, R90, 0x1 ;  /* 0x0000005a49487211 */ /* 0x000fe400078808ff */
[----:B------:R-:W-:Y:S02]  /*59c0*/  PRMT R82, RZ, 0x7610, R82 ;  /* 0x00007610ff527816 */ /* 0x000fe40000000052 */
[-C--:B------:R-:W-:Y:S02]  /*59d0*/  LEA.HI.X.SX32 R165, R25, R91.reuse, 0x1, P3 ;  /* 0x0000005b19a57211 */ /* 0x080fe400018f0eff */
[----:B------:R-:W-:-:S02]  /*59e0*/  LEA.HI.X.SX32 R161, R161, R91, 0x1, P6 ;  /* 0x0000005ba1a17211 */ /* 0x000fc400030f0eff */
[----:B------:R-:W-:Y:S01]  /*59f0*/  LEA.HI.X.SX32 R25, R80, R195, 0x1, P5 ;  /* 0x000000c350197211 */ /* 0x000fe200028f0eff */
[----:B------:R-:W-:Y:S01]  /*5a00*/  IMAD R77, R77, UR4, RZ ;  /* 0x000000044d4d7c24 */ /* 0x000fe2000f8e02ff */
[----:B------:R-:W-:Y:S01]  /*5a10*/  LOP3.LUT R18, R193, 0x3e, RZ, 0xfc, !PT ;  /* 0x0000003ec1127812 */ /* 0x000fe200078efcff */
[----:B------:R-:W-:Y:S01]  /*5a20*/  IMAD R181, R20, 0x2, R181 ;  /* 0x0000000214b57824 */ /* 0x000fe200078e02b5 */
[-C--:B------:R-:W-:Y:S01]  /*5a30*/  LEA.HI.X.SX32 R73, R73, R91.reuse, 0x1, P4 ;  /* 0x0000005b49497211 */ /* 0x080fe200020f0eff */
[----:B------:R0:W5:Y:S01]  /*5a40*/  @P2 LDG.E.U16 R82, desc[UR20][R24.64] ;  /* 0x0000001418522981 */ /* 0x000162000c1e1500 */
[CC--:B------:R-:W-:Y:S02]  /*5a50*/  LEA R220, P6, R166.reuse, R90.reuse, 0x1 ;  /* 0x0000005aa6dc7211 */ /* 0x0c0fe400078c08ff */
[----:B------:R-:W-:Y:S02]  /*5a60*/  LEA R74, P4, R75, R90, 0x1 ;  /* 0x0000005a4b4a7211 */ /* 0x000fe400078808ff */
[----:B------:R-:W-:-:S02]  /*5a70*/  LEA.HI.X.SX32 R221, R166, R91, 0x1, P6 ;  /* 0x0000005ba6dd7211 */ /* 0x000fc400030f0eff */
[----:B------:R-:W-:Y:S01]  /*5a80*/  ISETP.LT.AND P3, PT, R18, R22, P0 ;  /* 0x000000161200720c */ /* 0x000fe20000761270 */
[----:B------:R-:W-:Y:S01]  /*5a90*/  IMAD R79, R79, UR4, RZ ;  /* 0x000000044f4f7c24 */ /* 0x000fe2000f8e02ff */
[----:B------:R-:W-:Y:S02]  /*5aa0*/  LEA.HI.X.SX32 R75, R75, R91, 0x1, P4 ;  /* 0x0000005b4b4b7211 */ /* 0x000fe400020f0eff */
[----:B------:R-:W-:Y:S02]  /*5ab0*/  LEA R166, P2, R167, R170, 0x1 ;  /* 0x000000aaa7a67211 */ /* 0x000fe400078408ff */
[----:B------:R-:W-:Y:S02]  /*5ac0*/  LEA R76, P4, R77, R90, 0x1 ;  /* 0x0000005a4d4c7211 */ /* 0x000fe400078808ff */
[----:B0-----:R-:W-:Y:S02]  /*5ad0*/  LEA R24, P5, R181, R170, 0x1 ;  /* 0x000000aab5187211 */ /* 0x001fe400078a08ff */
[----:B------:R-:W-:-:S02]  /*5ae0*/  LOP3.LUT R224, R193, 0x2, RZ, 0xfc, !PT ;  /* 0x00000002c1e07812 */ /* 0x000fc400078efcff */
[----:B------:R-:W-:Y:S01]  /*5af0*/  LEA.HI.X.SX32 R167, R167, R195, 0x1, P2 ;  /* 0x000000c3a7a77211 */ /* 0x000fe200010f0eff */
[----:B------:R-:W-:Y:S01]  /*5b00*/  IMAD R168, R168, UR4, RZ ;  /* 0x00000004a8a87c24 */ /* 0x000fe2000f8e02ff */
[----:B------:R-:W-:Y:S02]  /*5b10*/  LEA.HI.X.SX32 R77, R77, R91, 0x1, P4 ;  /* 0x0000005b4d4d7211 */ /* 0x000fe400020f0eff */
[----:B------:R-:W-:Y:S02]  /*5b20*/  LEA.HI.X.SX32 R25, R181, R195, 0x1, P5 ;  /* 0x000000c3b5197211 */ /* 0x000fe400028f0eff */
[----:B------:R-:W-:Y:S02]  /*5b30*/  ISETP.LT.AND P2, PT, R224, R22, P0 ;  /* 0x00000016e000720c */ /* 0x000fe40000741270 */
[----:B------:R-:W-:Y:S02]  /*5b40*/  LEA R78, P4, R79, R90, 0x1 ;  /* 0x0000005a4f4e7211 */ /* 0x000fe400078808ff */
[----:B------:R-:W-:-:S02]  /*5b50*/  PRMT R181, RZ, 0x7610, R181 ;  /* 0x00007610ffb57816 */ /* 0x000fc400000000b5 */
[----:B------:R-:W-:Y:S02]  /*5b60*/  LOP3.LUT R223, R193, 0x4, RZ, 0xfc, !PT ;  /* 0x00000004c1df7812 */ /* 0x000fe400078efcff */
[-C--:B------:R-:W-:Y:S02]  /*5b70*/  LEA.HI.X.SX32 R79, R79, R91.reuse, 0x1, P4 ;  /* 0x0000005b4f4f7211 */ /* 0x080fe400020f0eff */
[C---:B------:R-:W-:Y:S01]  /*5b80*/  LEA R90, P4, R168.reuse, R90, 0x1 ;  /* 0x0000005aa85a7211 */ /* 0x040fe200078808ff */
[----:B------:R0:W5:Y:S01]  /*5b90*/  @P3 LDG.E.U16 R181, desc[UR20][R24.64] ;  /* 0x0000001418b53981 */ /* 0x000162000c1e1500 */
[----:B------:R-:W-:Y:S02]  /*5ba0*/  PRMT R212, RZ, 0x7610, R212 ;  /* 0x00007610ffd47816 */ /* 0x000fe400000000d4 */
[----:B------:R-:W-:Y:S02]  /*5bb0*/  ISETP.LT.AND P3, PT, R223, R22, P0 ;  /* 0x00000016df00720c */ /* 0x000fe40000761270 */
[----:B------:R-:W-:Y:S01]  /*5bc0*/  LEA.HI.X.SX32 R91, R168, R91, 0x1, P4 ;  /* 0x0000005ba85b7211 */ /* 0x000fe200020f0eff */
[----:B------:R-:W-:-:S04]  /*5bd0*/  @!UP1 UIADD3 UR4, UPT, UPT, -UR6, 0x100000, URZ ;  /* 0x0010000006049890 */ /* 0x000fc8000fffe1ff */
[----:B------:R-:W-:Y:S02]  /*5be0*/  @!UP1 USHF.L.U32 UR5, UR4, 0xb, URZ ;  /* 0x0000000b04059899 */ /* 0x000fe400080006ff */
[----:B------:R-:W-:Y:S01]  /*5bf0*/  @!UP1 USHF.L.U32 UR4, UR4, 0x1, URZ ;  /* 0x0000000104049899 */ /* 0x000fe200080006ff */
[----:B------:R-:W5:Y:S01]  /*5c00*/  @P2 LDG.E.U16 R212, desc[UR20][R166.64] ;  /* 0x00000014a6d42981 */ /* 0x000f62000c1e1500 */
[----:B------:R-:W-:Y:S02]  /*5c10*/  LEA R168, P4, R169, R170, 0x1 ;  /* 0x000000aaa9a87211 */ /* 0x000fe400078808ff */
[----:B------:R-:W-:Y:S02]  /*5c20*/  LOP3.LUT R222, R193, 0x6, RZ, 0xfc, !PT ;  /* 0x00000006c1de7812 */ /* 0x000fe400078efcff */
[----:B------:R-:W-:Y:S02]  /*5c30*/  LEA.HI.X.SX32 R169, R169, R195, 0x1, P4 ;  /* 0x000000c3a9a97211 */ /* 0x000fe400020f0eff */
[----:B------:R-:W-:-:S02]  /*5c40*/  PRMT R200, RZ, 0x7610, R200 ;  /* 0x00007610ffc87816 */ /* 0x000fc400000000c8 */
[-C--:B------:R-:W-:Y:S01]  /*5c50*/  ISETP.LT.AND P4, PT, R222, R22.reuse, P0 ;  /* 0x00000016de00720c */ /* 0x080fe20000781270 */
[----:B------:R-:W-:Y:S01]  /*5c60*/  VOTEU.ALL UP1, P1 ;  /* 0x0000000000ff7886 */ /* 0x000fe20000820000 */
[----:B------:R-:W-:Y:S02]  /*5c70*/  ISETP.LT.AND P0, PT, R219, R22, P0 ;  /* 0x00000016db00720c */ /* 0x000fe40000701270 */
[C---:B------:R-:W-:Y:S01]  /*5c80*/  LEA R170, P5, R171.reuse, R170, 0x1 ;  /* 0x000000aaabaa7211 */ /* 0x040fe200078a08ff */
[----:B------:R-:W5:Y:S01]  /*5c90*/  @P3 LDG.E.U16 R200, desc[UR20][R168.64] ;  /* 0x00000014a8c83981 */ /* 0x000f62000c1e1500 */
[----:B------:R1:W0:Y:S01]  /*5ca0*/  @!UP1 SYNCS.EXCH.64 URZ, [UR9+0xc008], UR4 ;  /* 0x00c0080409ff95b2 */ /* 0x0002220008000100 */
[----:B------:R-:W-:Y:S02]  /*5cb0*/  PRMT R202, RZ, 0x7610, R202 ;  /* 0x00007610ffca7816 */ /* 0x000fe400000000ca */
[----:B------:R-:W-:Y:S01]  /*5cc0*/  LEA.HI.X.SX32 R171, R171, R195, 0x1, P5 ;  /* 0x000000c3abab7211 */ /* 0x000fe200028f0eff */
[----:B--2---:R2:W-:Y:S01]  /*5cd0*/  STS.U16 [R2+UR9+0x8400], R194 ;  /* 0x008400c202007988 */ /* 0x0045e20008000409 */
[----:B------:R-:W-:-:S02]  /*5ce0*/  PRMT R193, RZ, 0x7610, R193 ;  /* 0x00007610ffc17816 */ /* 0x000fc400000000c1 */
[----:B------:R-:W-:Y:S01]  /*5cf0*/  PRMT R195, RZ, 0x7610, R195 ;  /* 0x00007610ffc37816 */ /* 0x000fe200000000c3 */
[----:B---3--:R3:W-:Y:S01]  /*5d00*/  STS.U16 [R2+UR9+0x8800], R196 ;  /* 0x008800c402007988 */ /* 0x0087e20008000409 */
[----:B------:R-:W-:-:S03]  /*5d10*/  PRMT R198, RZ, 0x7610, R198 ;  /* 0x00007610ffc67816 */ /* 0x000fc600000000c6 */
[----:B------:R1:W-:Y:S01]  /*5d20*/  STS.U16 [R2+UR9+0x8000], R197 ;  /* 0x008000c502007988 */ /* 0x0003e20008000409 */
[----:B--2---:R-:W-:-:S03]  /*5d30*/  PRMT R194, RZ, 0x7610, R194 ;  /* 0x00007610ffc27816 */ /* 0x004fc600000000c2 */
[----:B------:R-:W2:Y:S01]  /*5d40*/  @P4 LDG.E.U16 R202, desc[UR20][R170.64] ;  /* 0x00000014aaca4981 */ /* 0x000ea2000c1e1500 */
[----:B---3--:R-:W-:-:S03]  /*5d50*/  PRMT R196, RZ, 0x7610, R196 ;  /* 0x00007610ffc47816 */ /* 0x008fc600000000c4 */
[----:B------:R-:W3:Y:S01]  /*5d60*/  @P0 LDG.E.U16 R193, desc[UR20][R38.64] ;  /* 0x0000001426c10981 */ /* 0x000ee2000c1e1500 */
[----:B-1----:R-:W-:Y:S02]  /*5d70*/  PRMT R197, RZ, 0x7610, R197 ;  /* 0x00007610ffc57816 */ /* 0x002fe400000000c5 */
[----:B------:R-:W-:Y:S01]  /*5d80*/  PRMT R199, RZ, 0x7610, R199 ;  /* 0x00007610ffc77816 */ /* 0x000fe200000000c7 */
[----:B------:R-:W2:Y:S01]  /*5d90*/  @P0 LDG.E.U16 R194, desc[UR20][R42.64] ;  /* 0x000000142ac20981 */ /* 0x000ea2000c1e1500 */
[----:B------:R-:W-:-:S03]  /*5da0*/  PRMT R201, RZ, 0x7610, R201 ;  /* 0x00007610ffc97816 */ /* 0x000fc600000000c9 */
        /* <DEDUP_REMOVED lines=9> */
[----:B------:R-:W-:Y:S02]  /*5e40*/  PRMT R207, RZ, 0x7610, R207 ;  /* 0x00007610ffcf7816 */ /* 0x000fe400000000cf */
[----:B0-----:R-:W-:Y:S01]  /*5e50*/  PRMT R24, RZ, 0x7610, R24 ;  /* 0x00007610ff187816 */ /* 0x001fe20000000018 */
[----:B------:R-:W2:Y:S01]  /*5e60*/  @P0 LDG.E.U16 R201, desc[UR20][R66.64] ;  /* 0x0000001442c90981 */ /* 0x000ea2000c1e1500 */
[----:B------:R-:W-:Y:S02]  /*5e70*/  PRMT R25, RZ, 0x7610, R25 ;  /* 0x00007610ff197816 */ /* 0x000fe40000000019 */
[----:B------:R-:W-:Y:S01]  /*5e80*/  PRMT R208, RZ, 0x7610, R208 ;  /* 0x00007610ffd07816 */ /* 0x000fe200000000d0 */
[----:B------:R-:W3:Y:S01]  /*5e90*/  @P0 LDG.E.U16 R203, desc[UR20][R68.64] ;  /* 0x0000001444cb0981 */ /* 0x000ee2000c1e1500 */
[----:B------:R-:W-:-:S03]  /*5ea0*/  PRMT R209, RZ, 0x7610, R209 ;  /* 0x00007610ffd17816 */ /* 0x000fc600000000d1 */
[----:B------:R-:W3:Y:S04]  /*5eb0*/  @P0 LDG.E.U16 R204, desc[UR20][R70.64] ;  /* 0x0000001446cc0981 */ /* 0x000ee8000c1e1500 */
[----:B------:R-:W3:Y:S04]  /*5ec0*/  @P0 LDG.E.U16 R205, desc[UR20][R72.64] ;  /* 0x0000001448cd0981 */ /* 0x000ee8000c1e1500 */
[----:B------:R-:W3:Y:S04]  /*5ed0*/  @P0 LDG.E.U16 R206, desc[UR20][R74.64] ;  /* 0x000000144ace0981 */ /* 0x000ee8000c1e1500 */
[----:B------:R-:W3:Y:S04]  /*5ee0*/  @P0 LDG.E.U16 R207, desc[UR20][R76.64] ;  /* 0x000000144ccf0981 */ /* 0x000ee8000c1e1500 */
[----:B------:R-:W3:Y:S04]  /*5ef0*/  @P0 LDG.E.U16 R24, desc[UR20][R34.64] ;  /* 0x0000001422180981 */ /* 0x000ee8000c1e1500 */
[----:B------:R-:W3:Y:S04]  /*5f00*/  @P0 LDG.E.U16 R25, desc[UR20][R32.64] ;  /* 0x0000001420190981 */ /* 0x000ee8000c1e1500 */
[----:B------:R-:W3:Y:S04]  /*5f10*/  @P0 LDG.E.U16 R208, desc[UR20][R78.64] ;  /* 0x000000144ed00981 */ /* 0x000ee8000c1e1500 */
[----:B------:R-:W3:Y:S01]  /*5f20*/  @P0 LDG.E.U16 R209, desc[UR20][R30.64] ;  /* 0x000000141ed10981 */ /* 0x000ee2000c1e1500 */
[----:B------:R-:W-:-:S03]  /*5f30*/  LOP3.LUT R222, R2, 0x20, RZ, 0x3c, !PT ;  /* 0x0000002002de7812 */ /* 0x000fc600078e3cff */
[----:B----4-:R0:W-:Y:S04]  /*5f40*/  STS.U16 [R2+UR9+0x8c00], R192 ;  /* 0x008c00c002007988 */ /* 0x0101e80008000409 */
[----:B-----5:R-:W-:Y:S04]  /*5f50*/  STS.U16 [R2+UR9+0x9000], R191 ;  /* 0x009000bf02007988 */ /* 0x020fe80008000409 */
[----:B------:R-:W-:Y:S04]  /*5f60*/  STS.U16 [R2+UR9+0x9400], R190 ;  /* 0x009400be02007988 */ /* 0x000fe80008000409 */
[----:B------:R-:W-:Y:S04]  /*5f70*/  STS.U16 [R2+UR9+0x9800], R189 ;  /* 0x009800bd02007988 */ /* 0x000fe80008000409 */
[----:B------:R-:W-:Y:S01]  /*5f80*/  STS.U16 [R2+UR9+0x9c00], R188 ;  /* 0x009c00bc02007988 */ /* 0x000fe20008000409 */
[----:B------:R-:W-:-:S03]  /*5f90*/  LOP3.LUT R237, R2, 0x40, RZ, 0x3c, !PT ;  /* 0x0000004002ed7812 */ /* 0x000fc600078e3cff */
[----:B------:R-:W-:Y:S04]  /*5fa0*/  STS.U16 [R222+UR9+0x8d00], R180 ;  /* 0x008d00b4de007988 */ /* 0x000fe80008000409 */
[----:B------:R-:W-:Y:S04]  /*5fb0*/  STS.U16 [R222+UR9+0x9100], R187 ;  /* 0x009100bbde007988 */ /* 0x000fe80008000409 */
[----:B------:R-:W-:Y:S04]  /*5fc0*/  STS.U16 [R222+UR9+0x9500], R186 ;  /* 0x009500bade007988 */ /* 0x000fe80008000409 */
[----:B------:R-:W-:Y:S04]  /*5fd0*/  STS.U16 [R222+UR9+0x9900], R185 ;  /* 0x009900b9de007988 */ /* 0x000fe80008000409 */
[----:B------:R-:W-:Y:S04]  /*5fe0*/  STS.U16 [R222+UR9+0x9d00], R184 ;  /* 0x009d00b8de007988 */ /* 0x000fe80008000409 */
[----:B------:R-:W-:Y:S04]  /*5ff0*/  STS.U16 [R222+UR9+0x8500], R183 ;  /* 0x008500b7de007988 */ /* 0x000fe80008000409 */
[----:B------:R1:W-:Y:S01]  /*6000*/  STS.U16 [R222+UR9+0x8900], R182 ;  /* 0x008900b6de007988 */ /* 0x0003e20008000409 */
[----:B------:R-:W-:-:S02]  /*6010*/  LOP3.LUT R219, R2, 0x60, RZ, 0x3c, !PT ;  /* 0x0000006002db7812 */ /* 0x000fc400078e3cff */
[----:B------:R-:W-:Y:S02]  /*6020*/  PRMT R210, RZ, 0x7610, R210 ;  /* 0x00007610ffd27816 */ /* 0x000fe400000000d2 */
[----:B------:R-:W-:Y:S02]  /*6030*/  PRMT R211, RZ, 0x7610, R211 ;  /* 0x00007610ffd37816 */ /* 0x000fe400000000d3 */
[----:B0-----:R-:W-:Y:S02]  /*6040*/  PRMT R192, RZ, 0x7610, R192 ;  /* 0x00007610ffc07816 */ /* 0x001fe400000000c0 */
[----:B------:R-:W4:Y:S04]  /*6050*/  @P0 LDG.E.U16 R210, desc[UR20][R36.64] ;  /* 0x0000001424d20981 */ /* 0x000f28000c1e1500 */
[----:B------:R-:W5:Y:S04]  /*6060*/  @P0 LDG.E.U16 R211, desc[UR20][R40.64] ;  /* 0x0000001428d30981 */ /* 0x000f68000c1e1500 */
[----:B------:R-:W4:Y:S01]  /*6070*/  @P0 LDG.E.U16 R192, desc[UR20][R44.64] ;  /* 0x000000142cc00981 */ /* 0x000f22000c1e1500 */
[----:B-1----:R-:W-:-:S02]  /*6080*/  PRMT R182, RZ, 0x7610, R182 ;  /* 0x00007610ffb67816 */ /* 0x002fc400000000b6 */
[----:B------:R-:W-:-:S04]  /*6090*/  PRMT R183, RZ, 0x7610, R183 ;  /* 0x00007610ffb77816 */ /* 0x000fc800000000b7 */
[----:B------:R-:W4:Y:S01]  /*60a0*/  @P0 LDG.E.U16 R182, desc[UR20][R160.64] ;  /* 0x00000014a0b60981 */ /* 0x000f22000c1e1500 */
[----:B------:R-:W-:-:S03]  /*60b0*/  PRMT R180, RZ, 0x7610, R180 ;  /* 0x00007610ffb47816 */ /* 0x000fc600000000b4 */
[----:B------:R-:W4:Y:S01]  /*60c0*/  @P0 LDG.E.U16 R183, desc[UR20][R220.64] ;  /* 0x00000014dcb70981 */ /* 0x000f22000c1e1500 */
[----:B------:R-:W-:Y:S02]  /*60d0*/  PRMT R184, RZ, 0x7610, R184 ;  /* 0x00007610ffb87816 */ /* 0x000fe400000000b8 */
[----:B------:R-:W-:Y:S01]  /*60e0*/  PRMT R185, RZ, 0x7610, R185 ;  /* 0x00007610ffb97816 */ /* 0x000fe200000000b9 */
[----:B------:R-:W4:Y:S01]  /*60f0*/  @P0 LDG.E.U16 R180, desc[UR20][R122.64] ;  /* 0x000000147ab40981 */ /* 0x000f22000c1e1500 */
[----:B------:R-:W-:Y:S02]  /*6100*/  PRMT R186, RZ, 0x7610, R186 ;  /* 0x00007610ffba7816 */ /* 0x000fe400000000ba */
[----:B------:R-:W-:Y:S01]  /*6110*/  PRMT R187, RZ, 0x7610, R187 ;  /* 0x00007610ffbb7816 */ /* 0x000fe200000000bb */
[----:B------:R-:W4:Y:S01]  /*6120*/  @P0 LDG.E.U16 R184, desc[UR20][R126.64] ;  /* 0x000000147eb80981 */ /* 0x000f22000c1e1500 */
[----:B------:R-:W-:Y:S02]  /*6130*/  PRMT R188, RZ, 0x7610, R188 ;  /* 0x00007610ffbc7816 */ /* 0x000fe400000000bc */
[----:B------:R-:W-:Y:S01]  /*6140*/  PRMT R189, RZ, 0x7610, R189 ;  /* 0x00007610ffbd7816 */ /* 0x000fe200000000bd */
[----:B------:R-:W4:Y:S01]  /*6150*/  @P0 LDG.E.U16 R185, desc[UR20][R132.64] ;  /* 0x0000001484b90981 */ /* 0x000f22000c1e1500 */
[----:B------:R-:W-:-:S03]  /*6160*/  PRMT R190, RZ, 0x7610, R190 ;  /* 0x00007610ffbe7816 */ /* 0x000fc600000000be */
[----:B------:R-:W4:Y:S04]  /*6170*/  @P0 LDG.E.U16 R186, desc[UR20][R138.64] ;  /* 0x000000148aba0981 */ /* 0x000f28000c1e1500 */
[----:B------:R-:W4:Y:S04]  /*6180*/  @P0 LDG.E.U16 R187, desc[UR20][R144.64] ;  /* 0x0000001490bb0981 */ /* 0x000f28000c1e1500 */
[----:B------:R-:W4:Y:S04]  /*6190*/  @P0 LDG.E.U16 R188, desc[UR20][R150.64] ;  /* 0x0000001496bc0981 */ /* 0x000f28000c1e1500 */
[----:B------:R-:W4:Y:S01]  /*61a0*/  @P0 LDG.E.U16 R189, desc[UR20][R156.64] ;  /* 0x000000149cbd0981 */ /* 0x000f22000c1e1500 */
[----:B------:R-:W-:-:S03]  /*61b0*/  PRMT R191, RZ, 0x7610, R191 ;  /* 0x00007610ffbf7816 */ /* 0x000fc600000000bf */
[----:B------:R-:W4:Y:S04]  /*61c0*/  @P0 LDG.E.U16 R190, desc[UR20][R162.64] ;  /* 0x00000014a2be0981 */ /* 0x000f28000c1e1500 */
[----:B------:R-:W4:Y:S04]  /*61d0*/  @P0 LDG.E.U16 R191, desc[UR20][R90.64] ;  /* 0x000000145abf0981 */ /* 0x000f28000c1e1500 */
[----:B------:R-:W-:Y:S04]  /*61e0*/  STS.U16 [R222+UR9+0x8100], R212 ;  /* 0x008100d4de007988 */ /* 0x000fe80008000409 */
        /* <DEDUP_REMOVED lines=15> */
[----:B--2---:R-:W-:Y:S04]  /*62e0*/  STS.U16 [R219+UR9+0x8300], R202 ;  /* 0x008300cadb007988 */ /* 0x004fe80008000409 */
[----:B---3--:R0:W-:Y:S04]  /*62f0*/  STS.U16 [R2+UR9+0x800], R193 ;  /* 0x000800c102007988 */ /* 0x0081e80008000409 */
[----:B------:R1:W-:Y:S04]  /*6300*/  STS.U16 [R2+UR9+0xc00], R194 ;  /* 0x000c00c202007988 */ /* 0x0003e80008000409 */
[----:B------:R2:W-:Y:S01]  /*6310*/  STS.U16 [R2+UR9+0x1000], R195 ;  /* 0x001000c302007988 */ /* 0x0005e20008000409 */
[----:B0-----:R-:W-:-:S03]  /*6320*/  PRMT R193, RZ, 0x7610, R193 ;  /* 0x00007610ffc17816 */ /* 0x001fc600000000c1 */
[----:B------:R0:W-:Y:S01]  /*6330*/  STS.U16 [R2+UR9+0x1400], R196 ;  /* 0x001400c402007988 */ /* 0x0001e20008000409 */
[----:B-1----:R-:W-:-:S03]  /*6340*/  PRMT R194, RZ, 0x7610, R194 ;  /* 0x00007610ffc27816 */ /* 0x002fc600000000c2 */
[----:B------:R1:W-:Y:S01]  /*6350*/  STS.U16 [R2+UR9+0x1800], R197 ;  /* 0x001800c502007988 */ /* 0x0003e20008000409 */
[----:B--2---:R-:W-:-:S03]  /*6360*/  PRMT R195, RZ, 0x7610, R195 ;  /* 0x00007610ffc37816 */ /* 0x004fc600000000c3 */
[----:B------:R2:W-:Y:S01]  /*6370*/  STS.U16 [R2+UR9+0x1c00], R198 ;  /* 0x001c00c602007988 */ /* 0x0005e20008000409 */
[----:B0-----:R-:W-:-:S03]  /*6380*/  PRMT R196, RZ, 0x7610, R196 ;  /* 0x00007610ffc47816 */ /* 0x001fc600000000c4 */
[----:B------:R0:W-:Y:S01]  /*6390*/  STS.U16 [R2+UR9+0x2000], R199 ;  /* 0x002000c702007988 */ /* 0x0001e20008000409 */
[----:B-1----:R-:W-:-:S03]  /*63a0*/  PRMT R197, RZ, 0x7610, R197 ;  /* 0x00007610ffc57816 */ /* 0x002fc600000000c5 */
[----:B------:R-:W3:Y:S01]  /*63b0*/  @P0 LDG.E.U16 R193, desc[UR20][R48.64] ;  /* 0x0000001430c10981 */ /* 0x000ee2000c1e1500 */
[----:B--2---:R-:W-:-:S03]  /*63c0*/  PRMT R198, RZ, 0x7610, R198 ;  /* 0x00007610ffc67816 */ /* 0x004fc600000000c6 */
[----:B------:R1:W-:Y:S01]  /*63d0*/  STS.U16 [R2+UR9+0x2400], R201 ;  /* 0x002400c902007988 */ /* 0x0003e20008000409 */
[----:B------:R-:W-:Y:S02]  /*63e0*/  PRMT R200, RZ, 0x7610, R200 ;  /* 0x00007610ffc87816 */ /* 0x000fe400000000c8 */
[----:B0-----:R-:W-:Y:S01]  /*63f0*/  PRMT R199, RZ, 0x7610, R199 ;  /* 0x00007610ffc77816 */ /* 0x001fe200000000c7 */
[----:B------:R-:W2:Y:S01]  /*6400*/  @P0 LDG.E.U16 R194, desc[UR20][R52.64] ;  /* 0x0000001434c20981 */ /* 0x000ea2000c1e1500 */
[----:B------:R-:W-:-:S03]  /*6410*/  PRMT R202, RZ, 0x7610, R202 ;  /* 0x00007610ffca7816 */ /* 0x000fc600000000ca */
[----:B------:R-:W2:Y:S01]  /*6420*/  @P0 LDG.E.U16 R195, desc[UR20][R56.64] ;  /* 0x0000001438c30981 */ /* 0x000ea2000c1e1500 */
[----:B-1----:R-:W-:-:S03]  /*6430*/  PRMT R201, RZ, 0x7610, R201 ;  /* 0x00007610ffc97816 */ /* 0x002fc600000000c9 */
[----:B------:R0:W-:Y:S04]  /*6440*/  STS.U16 [R2+UR9+0x2800], R203 ;  /* 0x002800cb02007988 */ /* 0x0001e80008000409 */
[----:B------:R-:W2:Y:S04]  /*6450*/  @P0 LDG.E.U16 R196, desc[UR20][R60.64] ;  /* 0x000000143cc40981 */ /* 0x000ea8000c1e1500 */
[----:B------:R1:W-:Y:S01]  /*6460*/  STS.U16 [R2+UR9+0x2c00], R204 ;  /* 0x002c00cc02007988 */ /* 0x0003e20008000409 */
[----:B0-----:R-:W-:-:S03]  /*6470*/  PRMT R203, RZ, 0x7610, R203 ;  /* 0x00007610ffcb7816 */ /* 0x001fc600000000cb */
[----:B------:R-:W2:Y:S04]  /*6480*/  @P0 LDG.E.U16 R197, desc[UR20][R64.64] ;  /* 0x0000001440c50981 */ /* 0x000ea8000c1e1500 */
[----:B------:R0:W-:Y:S01]  /*6490*/  STS.U16 [R2+UR9+0x3000], R205 ;  /* 0x003000cd02007988 */ /* 0x0001e20008000409 */
[----:B-1----:R-:W-:-:S03]  /*64a0*/  PRMT R204, RZ, 0x7610, R204 ;  /* 0x00007610ffcc7816 */ /* 0x002fc600000000cc */
[----:B------:R-:W2:Y:S04]  /*64b0*/  @P0 LDG.E.U16 R198, desc[UR20][R128.64] ;  /* 0x0000001480c60981 */ /* 0x000ea8000c1e1500 */
[----:B------:R1:W-:Y:S01]  /*64c0*/  STS.U16 [R2+UR9+0x3400], R206 ;  /* 0x003400ce02007988 */ /* 0x0003e20008000409 */
[----:B0-----:R-:W-:-:S03]  /*64d0*/  PRMT R205, RZ, 0x7610, R205 ;  /* 0x00007610ffcd7816 */ /* 0x001fc600000000cd */
[----:B------:R-:W2:Y:S04]  /*64e0*/  @P0 LDG.E.U16 R199, desc[UR20][R134.64] ;  /* 0x0000001486c70981 */ /* 0x000ea8000c1e1500 */
[----:B------:R0:W-:Y:S01]  /*64f0*/  STS.U16 [R2+UR9+0x3800], R207 ;  /* 0x003800cf02007988 */ /* 0x0001e20008000409 */
[----:B-1----:R-:W-:-:S03]  /*6500*/  PRMT R206, RZ, 0x7610, R206 ;  /* 0x00007610ffce7816 */ /* 0x002fc600000000ce */
[----:B------:R-:W2:Y:S04]  /*6510*/  @P0 LDG.E.U16 R200, desc[UR20][R140.64] ;  /* 0x000000148cc80981 */ /* 0x000ea8000c1e1500 */
[----:B------:R1:W-:Y:S01]  /*6520*/  STS.U16 [R2+UR9], R24 ;  /* 0x0000001802007988 */ /* 0x0003e20008000409 */
[----:B0-----:R-:W-:-:S03]  /*6530*/  PRMT R207, RZ, 0x7610, R207 ;  /* 0x00007610ffcf7816 */ /* 0x001fc600000000cf */
[----:B------:R-:W-:Y:S04]  /*6540*/  STS.U16 [R2+UR9+0x400], R25 ;  /* 0x0004001902007988 */ /* 0x000fe80008000409 */
[----:B------:R0:W-:Y:S04]  /*6550*/  STS.U16 [R2+UR9+0x3c00], R208 ;  /* 0x003c00d002007988 */ /* 0x0001e80008000409 */
[----:B------:R-:W2:Y:S01]  /*6560*/  @P0 LDG.E.U16 R201, desc[UR20][R146.64] ;  /* 0x0000001492c90981 */ /* 0x000ea2000c1e1500 */
[----:B-1----:R-:W-:-:S03]  /*6570*/  PRMT R24, RZ, 0x7610, R24 ;  /* 0x00007610ff187816 */ /* 0x002fc60000000018 */
[----:B------:R1:W-:Y:S01]  /*6580*/  STS.U16 [R222+UR9+0x100], R209 ;  /* 0x000100d1de007988 */ /* 0x0003e20008000409 */
[----:B0-----:R-:W-:-:S03]  /*6590*/  PRMT R208, RZ, 0x7610, R208 ;  /* 0x00007610ffd07816 */ /* 0x001fc600000000d0 */
[----:B------:R-:W2:Y:S01]  /*65a0*/  @P0 LDG.E.U16 R202, desc[UR20][R152.64] ;  /* 0x0000001498ca0981 */ /* 0x000ea2000c1e1500 */
[----:B------:R-:W-:-:S03]  /*65b0*/  PRMT R25, RZ, 0x7610, R25 ;  /* 0x00007610ff197816 */ /* 0x000fc60000000019 */
[----:B------:R-:W2:Y:S01]  /*65c0*/  @P0 LDG.E.U16 R203, desc[UR20][R158.64] ;  /* 0x000000149ecb0981 */ /* 0x000ea2000c1e1500 */
[----:B-1----:R-:W-:-:S03]  /*65d0*/  PRMT R209, RZ, 0x7610, R209 ;  /* 0x00007610ffd17816 */ /* 0x002fc600000000d1 */
        /* <DEDUP_REMOVED lines=28> */
[----:B------:R-:W2:Y:S04]  /*67a0*/  @P0 LDG.E.U16 R181, desc[UR20][R154.64] ;  /* 0x000000149ab50981 */ /* 0x000ea8000c1e1500 */
[----:B------:R-:W2:Y:S04]  /*67b0*/  @P0 LDG.E.U16 R84, desc[UR20][R94.64] ;  /* 0x000000145e540981 */ /* 0x000ea8000c1e1500 */
[----:B------:R-:W2:Y:S04]  /*67c0*/  @P0 LDG.E.U16 R85, desc[UR20][R98.64] ;  /* 0x0000001462550981 */ /* 0x000ea8000c1e1500 */
[----:B------:R-:W2:Y:S04]  /*67d0*/  @P0 LDG.E.U16 R87, desc[UR20][R102.64] ;  /* 0x0000001466570981 */ /* 0x000ea8000c1e1500 */
[----:B------:R-:W2:Y:S04]  /*67e0*/  @P0 LDG.E.U16 R172, desc[UR20][R106.64] ;  /* 0x000000146aac0981 */ /* 0x000ea8000c1e1500 */
[----:B------:R-:W2:Y:S04]  /*67f0*/  @P0 LDG.E.U16 R175, desc[UR20][R110.64] ;  /* 0x000000146eaf0981 */ /* 0x000ea8000c1e1500 */
[----:B------:R-:W2:Y:S04]  /*6800*/  @P0 LDG.E.U16 R176, desc[UR20][R114.64] ;  /* 0x0000001472b00981 */ /* 0x000ea8000c1e1500 */
[----:B------:R-:W2:Y:S04]  /*6810*/  @P0 LDG.E.U16 R177, desc[UR20][R118.64] ;  /* 0x0000001476b10981 */ /* 0x000ea8000c1e1500 */
[----:B----4-:R-:W-:Y:S04]  /*6820*/  STS.U16 [R222+UR9+0x500], R210 ;  /* 0x000500d2de007988 */ /* 0x010fe80008000409 */
[----:B-----5:R-:W-:Y:S04]  /*6830*/  STS.U16 [R222+UR9+0x900], R211 ;  /* 0x000900d3de007988 */ /* 0x020fe80008000409 */
[----:B------:R0:W-:Y:S01]  /*6840*/  STS.U16 [R222+UR9+0xd00], R192 ;  /* 0x000d00c0de007988 */ /* 0x0001e20008000409 */
[----:B------:R-:W-:-:S02]  /*6850*/  SHF.R.S32.HI R234, RZ, 0x1f, R213 ;  /* 0x0000001fffea7819 */ /* 0x000fc400000114d5 */
[-C--:B------:R-:W-:Y:S02]  /*6860*/  LEA R227, P2, R213, R86.reuse, 0x1 ;  /* 0x00000056d5e37211 */ /* 0x080fe400078408ff */
[----:B------:R-:W-:Y:S02]  /*6870*/  LEA R230, P3, R19, R86, 0x1 ;  /* 0x0000005613e67211 */ /* 0x000fe400078608ff */
[----:B0-----:R-:W-:-:S04]  /*6880*/  SHF.R.S32.HI R192, RZ, 0x1f, R23 ;  /* 0x0000001fffc07819 */ /* 0x001fc80000011417 */
[----:B------:R-:W-:-:S04]  /*6890*/  SHF.L.U64.HI R23, R23, 0x1, R192 ;  /* 0x0000000117177819 */ /* 0x000fc800000102c0 */
[----:B------:R-:W-:Y:S02]  /*68a0*/  LEA.HI.X R234, R213, R23, R234, 0x1, P2 ;  /* 0x00000017d5ea7211 */ /* 0x000fe400010f0cea */
[----:B------:R-:W-:Y:S02]  /*68b0*/  LEA R225, P2, R26, R86, 0x1 ;  /* 0x000000561ae17211 */ /* 0x000fe400078408ff */
[----:B------:R-:W-:Y:S01]  /*68c0*/  ISETP.NE.U32.AND P0, PT, R214, RZ, PT ;  /* 0x000000ffd600720c */ /* 0x000fe20003f05070 */
[----:B---3--:R-:W-:Y:S04]  /*68d0*/  STS.U16 [R222+UR9+0x1100], R193 ;  /* 0x001100c1de007988 */ /* 0x008fe80008000409 */
[----:B--2---:R-:W-:Y:S04]  /*68e0*/  STS.U16 [R222+UR9+0x1500], R194 ;  /* 0x001500c2de007988 */ /* 0x004fe80008000409 */
        /* <DEDUP_REMOVED lines=15> */
[----:B------:R0:W-:Y:S04]  /*69e0*/  STS.U16 [R237+UR9+0x1600], R24 ;  /* 0x00160018ed007988 */ /* 0x0001e80008000409 */
[----:B------:R-:W-:Y:S04]  /*69f0*/  STS.U16 [R237+UR9+0x1a00], R25 ;  /* 0x001a0019ed007988 */ /* 0x000fe80008000409 */
[----:B------:R-:W-:Y:S01]  /*6a00*/  STS.U16 [R237+UR9+0x1e00], R82 ;  /* 0x001e0052ed007988 */ /* 0x000fe20008000409 */
[----:B0-----:R-:W-:-:S03]  /*6a10*/  SHF.R.S32.HI R24, RZ, 0x1f, R19 ;  /* 0x0000001fff187819 */ /* 0x001fc60000011413 */
[----:B------:R-:W-:Y:S04]  /*6a20*/  STS.U16 [R237+UR9+0x2200], R83 ;  /* 0x00220053ed007988 */ /* 0x000fe80008000409 */
[----:B------:R0:W-:Y:S01]  /*6a30*/  STS.U16 [R237+UR9+0x2600], R173 ;  /* 0x002600aded007988 */ /* 0x0001e20008000409 */
[----:B------:R-:W-:-:S03]  /*6a40*/  LEA.HI.X R235, R19, R23, R24, 0x1, P3 ;  /* 0x0000001713eb7211 */ /* 0x000fc600018f0c18 */
[----:B------:R-:W-:Y:S01]  /*6a50*/  STS.U16 [R237+UR9+0x2a00], R174 ;  /* 0x002a00aeed007988 */ /* 0x000fe20008000409 */
[----:B------:R-:W-:-:S03]  /*6a60*/  SHF.R.S32.HI R19, RZ, 0x1f, R26 ;  /* 0x0000001fff137819 */ /* 0x000fc6000001141a */
[----:B------:R-:W-:Y:S04]  /*6a70*/  STS.U16 [R237+UR9+0x2e00], R178 ;  /* 0x002e00b2ed007988 */ /* 0x000fe80008000409 */
[----:B------:R1:W-:Y:S04]  /*6a80*/  STS.U16 [R237+UR9+0x3200], R179 ;  /* 0x003200b3ed007988 */ /* 0x0003e80008000409 */
[----:B------:R-:W-:Y:S01]  /*6a90*/  STS.U16 [R237+UR9+0x3600], R181 ;  /* 0x003600b5ed007988 */ /* 0x000fe20008000409 */
[----:B------:R-:W-:-:S03]  /*6aa0*/  SHF.R.S32.HI R24, RZ, 0x1f, R28 ;  /* 0x0000001fff187819 */ /* 0x000fc6000001141c */
[----:B------:R-:W-:Y:S01]  /*6ab0*/  STS.U16 [R237+UR9+0x3a00], R182 ;  /* 0x003a00b6ed007988 */ /* 0x000fe20008000409 */
[----:B------:R-:W-:-:S03]  /*6ac0*/  LEA R228, P3, R28, R86, 0x1 ;  /* 0x000000561ce47211 */ /* 0x000fc600078608ff */
[----:B------:R-:W-:Y:S01]  /*6ad0*/  STS.U16 [R237+UR9+0x3e00], R183 ;  /* 0x003e00b7ed007988 */ /* 0x000fe20008000409 */
[----:B------:R-:W-:-:S03]  /*6ae0*/  LEA.HI.X R232, R26, R23, R19, 0x1, P2 ;  /* 0x000000171ae87211 */ /* 0x000fc600010f0c13 */
[----:B------:R-:W-:Y:S01]  /*6af0*/  STS.U16 [R219+UR9+0x300], R84 ;  /* 0x00030054db007988 */ /* 0x000fe20008000409 */
[----:B------:R-:W-:Y:S02]  /*6b00*/  SHF.R.S32.HI R19, RZ, 0x1f, R29 ;  /* 0x0000001fff137819 */ /* 0x000fe4000001141d */
[----:B0-----:R-:W-:Y:S01]  /*6b10*/  LEA R173, P2, R29, R86, 0x1 ;  /* 0x000000561dad7211 */ /* 0x001fe200078408ff */
[----:B------:R0:W-:Y:S01]  /*6b20*/  STS.U16 [R219+UR9+0x700], R85 ;  /* 0x00070055db007988 */ /* 0x0001e20008000409 */
[----:B------:R-:W-:-:S03]  /*6b30*/  LEA.HI.X R233, R28, R23, R24, 0x1, P3 ;  /* 0x000000171ce97211 */ /* 0x000fc600018f0c18 */
        /* <DEDUP_REMOVED lines=8> */
[----:B-1----:R-:W-:Y:S01]  /*6bc0*/  LEA R179, P2, R27, R86, 0x1 ;  /* 0x000000561bb37211 */ /* 0x002fe200078408ff */
[----:B------:R-:W-:Y:S01]  /*6bd0*/  STS.U16 [R219+UR9+0x1b00], R177 ;  /* 0x001b00b1db007988 */ /* 0x000fe20008000409 */
[----:B------:R-:W-:-:S03]  /*6be0*/  LEA.HI.X R229, R81, R23, R24, 0x1, P3 ;  /* 0x0000001751e57211 */ /* 0x000fc600018f0c18 */
[----:B------:R-:W-:Y:S01]  /*6bf0*/  STS.U16 [R219+UR9+0x1f00], R180 ;  /* 0x001f00b4db007988 */ /* 0x000fe20008000409 */
[----:B------:R-:W-:-:S03]  /*6c00*/  SHF.R.S32.HI R24, RZ, 0x1f, R80 ;  /* 0x0000001fff187819 */ /* 0x000fc60000011450 */
[----:B------:R-:W-:Y:S01]  /*6c10*/  STS.U16 [R219+UR9+0x2300], R184 ;  /* 0x002300b8db007988 */ /* 0x000fe20008000409 */
[----:B------:R-:W-:Y:S01]  /*6c20*/  LEA R224, P3, R80, R86, 0x1 ;  /* 0x0000005650e07211 */ /* 0x000fe200078608ff */
[-C--:B0-----:R-:W-:Y:S02]  /*6c30*/  IMAD R85, R217, R20.reuse, RZ ;  /* 0x00000014d9557224 */ /* 0x081fe400078e02ff */
[----:B------:R-:W-:Y:S01]  /*6c40*/  STS.U16 [R219+UR9+0x2700], R185 ;  /* 0x002700b9db007988 */ /* 0x000fe20008000409 */
[-C--:B------:R-:W-:Y:S01]  /*6c50*/  LEA.HI.X R223, R27, R23.reuse, R19, 0x1, P2 ;  /* 0x000000171bdf7211 */ /* 0x080fe200010f0c13 */
[----:B------:R-:W-:Y:S02]  /*6c60*/  IMAD R27, R218, R20, RZ ;  /* 0x00000014da1b7224 */ /* 0x000fe400078e02ff */
[----:B------:R-:W-:Y:S04]  /*6c70*/  STS.U16 [R219+UR9+0x2b00], R186 ;  /* 0x002b00badb007988 */ /* 0x000fe80008000409 */
[----:B------:R-:W-:Y:S01]  /*6c80*/  STS.U16 [R219+UR9+0x2f00], R187 ;  /* 0x002f00bbdb007988 */ /* 0x000fe20008000409 */
[----:B------:R-:W-:-:S03]  /*6c90*/  LEA.HI.X R222, R80, R23, R24, 0x1, P3 ;  /* 0x0000001750de7211 */ /* 0x000fc600018f0c18 */
[----:B------:R0:W-:Y:S01]  /*6ca0*/  STS.U16 [R219+UR9+0x3300], R188 ;  /* 0x003300bcdb007988 */ /* 0x0001e20008000409 */
[----:B------:R-:W-:-:S03]  /*6cb0*/  IMAD R24, R215, R20, RZ ;  /* 0x00000014d7187224 */ /* 0x000fc600078e02ff */
[----:B------:R-:W-:Y:S01]  /*6cc0*/  STS.U16 [R219+UR9+0x3700], R189 ;  /* 0x003700bddb007988 */ /* 0x000fe20008000409 */
[----:B------:R-:W-:-:S03]  /*6cd0*/  IMAD R84, R216, R20, RZ ;  /* 0x00000014d8547224 */ /* 0x000fc600078e02ff */
[----:B------:R1:W-:Y:S01]  /*6ce0*/  STS.U16 [R219+UR9+0x3b00], R190 ;  /* 0x003b00bedb007988 */ /* 0x0003e20008000409 */
[C---:B0-----:R-:W-:Y:S02]  /*6cf0*/  IMAD.SHL.U32 R188, R27.reuse, 0x2, RZ ;  /* 0x000000021bbc7824 */ /* 0x041fe400078e00ff */
[----:B------:R-:W-:-:S04]  /*6d00*/  IMAD.HI R27, R27, 0x2, RZ ;  /* 0x000000021b1b7827 */ /* 0x000fc800078e02ff */
[C---:B-1----:R-:W-:Y:S02]  /*6d10*/  IMAD.SHL.U32 R190, R85.reuse, 0x2, RZ ;  /* 0x0000000255be7824 */ /* 0x042fe400078e00ff */
[----:B------:R-:W-:Y:S01]  /*6d20*/  IMAD.HI R85, R85, 0x2, RZ ;  /* 0x0000000255557827 */ /* 0x000fe200078e02ff */
[--C-:B------:R-:W-:Y:S02]  /*6d30*/  IADD3 R188, P4, P5, R188, UR16, R86.reuse ;  /* 0x00000010bcbc7c10 */ /* 0x100fe4000fd9e056 */
[--C-:B------:R-:W-:Y:S01]  /*6d40*/  IADD3 R190, P2, P3, R190, UR16, R86.reuse ;  /* 0x00000010bebe7c10 */ /* 0x100fe2000fb5e056 */
[----:B------:R-:W-:Y:S02]  /*6d50*/  IMAD.SHL.U32 R194, R24, 0x2, RZ ;  /* 0x0000000218c27824 */ /* 0x000fe400078e00ff */
[-C--:B------:R-:W-:Y:S02]  /*6d60*/  IMAD R83, R4, R20.reuse, RZ ;  /* 0x0000001404537224 */ /* 0x080fe400078e02ff */
[----:B------:R-:W-:Y:S01]  /*6d70*/  IMAD.SHL.U32 R192, R84, 0x2, RZ ;  /* 0x0000000254c07824 */ /* 0x000fe200078e00ff */
[----:B------:R0:W-:Y:S01]  /*6d80*/  STS.U16 [R219+UR9+0x3f00], R191 ;  /* 0x003f00bfdb007988 */ /* 0x0001e20008000409 */
[----:B------:R-:W-:Y:S01]  /*6d90*/  IMAD R80, R3, R20, RZ ;  /* 0x0000001403507224 */ /* 0x000fe200078e02ff */
[--C-:B------:R-:W-:Y:S01]  /*6da0*/  IADD3.X R189, PT, PT, R27, UR17, R23.reuse, P4, P5 ;  /* 0x000000111bbd7c10 */ /* 0x100fe2000a7ea417 */
[----:B------:R-:W-:Y:S01]  /*6db0*/  IMAD.HI R24, R24, 0x2, RZ ;  /* 0x0000000218187827 */ /* 0x000fe200078e02ff */
[----:B------:R-:W-:Y:S01]  /*6dc0*/  IADD3 R192, P4, P5, R192, UR16, R86 ;  /* 0x00000010c0c07c10 */ /* 0x000fe2000fd9e056 */
[----:B------:R1:W-:Y:S06]  /*6dd0*/  MEMBAR.ALL.CTA ;  /* 0x0000000000007992 */ /* 0x0003ec0000008000 */
[----:B-1----:R-:W1:Y:S01]  /*6de0*/  FENCE.VIEW.ASYNC.S ;  /* 0x00000000000073c6 */ /* 0x002e620000000000 */
[----:B------:R-:W-:Y:S01]  /*6df0*/  IMAD.HI R84, R84, 0x2, RZ ;  /* 0x0000000254547827 */ /* 0x000fe200078e02ff */
[----:B0-----:R-:W-:-:S03]  /*6e00*/  IADD3.X R191, PT, PT, R85, UR17, R23, P2, P3 ;  /* 0x0000001155bf7c10 */ /* 0x001fc600097e6417 */
[----:B------:R-:W-:Y:S01]  /*6e10*/  IMAD.SHL.U32 R198, R83, 0x2, RZ ;  /* 0x0000000253c67824 */ /* 0x000fe200078e00ff */
[--C-:B------:R-:W-:Y:S01]  /*6e20*/  IADD3 R194, P2, P3, R194, UR16, R86.reuse ;  /* 0x00000010c2c27c10 */ /* 0x100fe2000fb5e056 */
[-C--:B------:R-:W-:Y:S02]  /*6e30*/  IMAD R82, R15, R20.reuse, RZ ;  /* 0x000000140f527224 */ /* 0x080fe400078e02ff */
[----:B------:R-:W-:Y:S02]  /*6e40*/  IMAD.SHL.U32 R196, R80, 0x2, RZ ;  /* 0x0000000250c47824 */ /* 0x000fe400078e00ff */
[----:B------:R-:W-:Y:S01]  /*6e50*/  IMAD R19, R11, R20, RZ ;  /* 0x000000140b137224 */ /* 0x000fe200078e02ff */
[--C-:B------:R-:W-:Y:S01]  /*6e60*/  IADD3.X R195, PT, PT, R24, UR17, R23.reuse, P2, P3 ;  /* 0x0000001118c37c10 */ /* 0x100fe200097e6417 */
[----:B------:R-:W-:Y:S01]  /*6e70*/  IMAD.HI R83, R83, 0x2, RZ ;  /* 0x0000000253537827 */ /* 0x000fe200078e02ff */
[----:B------:R-:W-:Y:S02]  /*6e80*/  IADD3.X R193, PT, PT, R84, UR17, R23, P4, P5 ;  /* 0x0000001154c17c10 */ /* 0x000fe4000a7ea417 */
[--C-:B------:R-:W-:Y:S01]  /*6e90*/  IADD3 R198, P2, P3, R198, UR16, R86.reuse ;  /* 0x00000010c6c67c10 */ /* 0x100fe2000fb5e056 */
[----:B------:R-:W-:Y:S01]  /*6ea0*/  IMAD.HI R80, R80, 0x2, RZ ;  /* 0x0000000250507827 */ /* 0x000fe200078e02ff */
[----:B------:R-:W-:-:S03]  /*6eb0*/  IADD3 R196, P4, P5, R196, UR16, R86 ;  /* 0x00000010c4c47c10 */ /* 0x000fc6000fd9e056 */
[----:B------:R-:W-:Y:S02]  /*6ec0*/  IMAD.SHL.U32 R202, R82, 0x2, RZ ;  /* 0x0000000252ca7824 */ /* 0x000fe400078e00ff */
        /* <DEDUP_REMOVED lines=10> */
[----:B------:R-:W-:Y:S02]  /*6f70*/  IMAD.SHL.U32 R204, R81, 0x2, RZ ;  /* 0x0000000251cc7824 */ /* 0x000fe400078e00ff */
[-C--:B------:R-:W-:Y:S02]  /*6f80*/  IMAD R28, R16, R20.reuse, RZ ;  /* 0x00000014101c7224 */ /* 0x080fe400078e02ff */
        /* <DEDUP_REMOVED lines=28> */
[----:B------:R-:W-:Y:S01]  /*7150*/  IMAD.SHL.U32 R80, R24, 0x2, RZ ;  /* 0x0000000218507824 */ /* 0x000fe200078e00ff */
[--C-:B------:R-:W-:Y:S01]  /*7160*/  IADD3.X R215, PT, PT, R27, UR17, R23.reuse, P2, P3 ;  /* 0x000000111bd77c10 */ /* 0x100fe200097e6417 */
[----:B------:R-:W-:Y:S01]  /*7170*/  IMAD.HI R19, R19, 0x2, RZ ;  /* 0x0000000213137827 */ /* 0x000fe200078e02ff */
[----:B------:R-:W-:Y:S02]  /*7180*/  IADD3.X R213, PT, PT, R25, UR17, R23, P5, P4 ;  /* 0x0000001119d57c10 */ /* 0x000fe4000afe8417 */
[--C-:B------:R-:W-:Y:S01]  /*7190*/  IADD3 R82, P2, P3, R82, UR16, R86.reuse ;  /* 0x0000001052527c10 */ /* 0x100fe2000fb5e056 */
[----:B------:R-:W-:Y:S01]  /*71a0*/  IMAD.HI R24, R24, 0x2, RZ ;  /* 0x0000000218187827 */ /* 0x000fe200078e02ff */
[----:B------:R-:W-:-:S03]  /*71b0*/  IADD3 R80, P5, P4, R80, UR16, R86 ;  /* 0x0000001050507c10 */ /* 0x000fc6000fcbe056 */
[-C--:B------:R-:W-:Y:S02]  /*71c0*/  IMAD R26, R7, R20.reuse, RZ ;  /* 0x00000014071a7224 */ /* 0x080fe400078e02ff */
[-C--:B------:R-:W-:Y:S01]  /*71d0*/  IMAD R25, R10, R20.reuse, RZ ;  /* 0x000000140a197224 */ /* 0x080fe200078e02ff */
[--C-:B------:R-:W-:Y:S01]  /*71e0*/  IADD3.X R83, PT, PT, R19, UR17, R23.reuse, P2, P3 ;  /* 0x0000001113537c10 */ /* 0x100fe200097e6417 */
[----:B------:R-:W-:Y:S01]  /*71f0*/  IMAD.SHL.U32 R216, R26, 0x2, RZ ;  /* 0x000000021ad87824 */ /* 0x000fe200078e00ff */
[----:B------:R-:W-:Y:S01]  /*7200*/  IADD3.X R81, PT, PT, R24, UR17, R23, P5, P4 ;  /* 0x0000001118517c10 */ /* 0x000fe2000afe8417 */
[----:B------:R-:W-:Y:S02]  /*7210*/  IMAD.SHL.U32 R218, R25, 0x2, RZ ;  /* 0x0000000219da7824 */ /* 0x000fe400078e00ff */
[-C--:B------:R-:W-:Y:S02]  /*7220*/  IMAD R19, R14, R20.reuse, RZ ;  /* 0x000000140e137224 */ /* 0x080fe400078e02ff */
[----:B------:R-:W-:Y:S01]  /*7230*/  IMAD R24, R18, R20, RZ ;  /* 0x0000001412187224 */ /* 0x000fe200078e02ff */
[--C-:B------:R-:W-:Y:S01]  /*7240*/  IADD3 R216, P5, P4, R216, UR16, R86.reuse ;  /* 0x00000010d8d87c10 */ /* 0x100fe2000fcbe056 */
[----:B------:R-:W-:Y:S01]  /*7250*/  IMAD.HI R26, R26, 0x2, RZ ;  /* 0x000000021a1a7827 */ /* 0x000fe200078e02ff */
[----:B------:R-:W-:-:S03]  /*7260*/  IADD3 R218, P2, P3, R218, UR16, R86 ;  /* 0x00000010dada7c10 */ /* 0x000fc6000fb5e056 */
[----:B------:R-:W-:-:S04]  /*7270*/  IMAD.HI R25, R25, 0x2, RZ ;  /* 0x0000000219197827 */ /* 0x000fc800078e02ff */
[----:B------:R-:W-:Y:S02]  /*7280*/  IMAD.SHL.U32 R84, R19, 0x2, RZ ;  /* 0x0000000213547824 */ /* 0x000fe400078e00ff */
[----:B------:R-:W-:Y:S01]  /*7290*/  IMAD.SHL.U32 R87, R24, 0x2, RZ ;  /* 0x0000000218577824 */ /* 0x000fe200078e00ff */
[--C-:B------:R-:W-:Y:S01]  /*72a0*/  IADD3.X R217, PT, PT, R26, UR17, R23.reuse, P5, P4 ;  /* 0x000000111ad97c10 */ /* 0x100fe2000afe8417 */
[----:B------:R-:W-:Y:S01]  /*72b0*/  IMAD.HI R24, R24, 0x2, RZ ;  /* 0x0000000218187827 */ /* 0x000fe200078e02ff */
[----:B-1----:R-:W-:Y:S01]  /*72c0*/  BAR.SYNC.DEFER_BLOCKING 0x0 ;  /* 0x0000000000007b1d */ /* 0x002fe20000010000 */
[--C-:B------:R-:W-:Y:S02]  /*72d0*/  IADD3 R84, P5, P4, R84, UR16, R86.reuse ;  /* 0x0000001054547c10 */ /* 0x100fe4000fcbe056 */
[----:B------:R-:W-:Y:S02]  /*72e0*/  IADD3.X R219, PT, PT, R25, UR17, R23, P2, P3 ;  /* 0x0000001119db7c10 */ /* 0x000fe400097e6417 */
[----:B------:R-:W-:-:S04]  /*72f0*/  IADD3 R86, P2, P3, R87, UR16, R86 ;  /* 0x0000001057567c10 */ /* 0x000fc8000fb5e056 */
[--C-:B------:R-:W-:Y:S02]  /*7300*/  IADD3.X R87, PT, PT, R24, UR17, R23.reuse, P2, P3 ;  /* 0x0000001118577c10 */ /* 0x100fe400097e6417 */
[----:B------:R-:W-:Y:S01]  /*7310*/  ISETP.LT.OR P2, PT, R236, 0x40, P0 ;  /* 0x00000040ec00780c */ /* 0x000fe20000741670 */
[----:B------:R-:W-:Y:S01]  /*7320*/  IMAD.HI R19, R19, 0x2, RZ ;  /* 0x0000000213137827 */ /* 0x000fe200078e02ff */
[----:B------:R-:W-:Y:S02]  /*7330*/  UIADD3 UR5, UPT, UPT, UR9, 0x4000, URZ ;  /* 0x0000400009057890 */ /* 0x000fe4000fffe0ff */
[----:B------:R-:W-:Y:S02]  /*7340*/  UIADD3 UR4, UPT, UPT, UR9, 0xa000, URZ ;  /* 0x0000a00009047890 */ /* 0x000fe4000fffe0ff */
[----:B------:R-:W-:Y:S01]  /*7350*/  IADD3.X R85, PT, PT, R19, UR17, R23, P5, P4 ;  /* 0x0000001113557c10 */ /* 0x000fe2000afe8417 */
[----:B------:R-:W-:Y:S02]  /*7360*/  USHF.R.U32.HI UR19, URZ, 0x4, UR5 ;  /* 0x00000004ff137899 */ /* 0x000fe40008011605 */
[----:B------:R-:W-:Y:S01]  /*7370*/  USHF.R.U32.HI UR18, URZ, 0x4, UR4 ;  /* 0x00000004ff127899 */ /* 0x000fe20008011604 */
[----:B------:R-:W-:Y:S01]  /*7380*/  UMOV UR6, URZ ;  /* 0x000000ff00067c82 */ /* 0x000fe20008000000 */
[----:B------:R-:W-:-:S02]  /*7390*/  UMOV UR7, URZ ;  /* 0x000000ff00077c82 */ /* 0x000fc40008000000 */
[----:B------:R-:W-:Y:S08]  /*73a0*/  @P2 BRA `(.L_x_6) ;  /* 0x0000000000842947 */ /* 0x000ff00003800000 */
[----:B------:R-:W-:Y:S02]  /*73b0*/  UIADD3 UR4, UPT, UPT, UR9, 0x8000, URZ ;  /* 0x0000800009047890 */ /* 0x000fe4000fffe0ff */
[----:B------:R-:W-:Y:S02]  /*73c0*/  USHF.R.U32.HI UR14, URZ, 0x4, UR9 ;  /* 0x00000004ff0e7899 */ /* 0x000fe40008011609 */
[----:B------:R-:W-:Y:S02]  /*73d0*/  USHF.R.U32.HI UR4, URZ, 0x4, UR4 ;  /* 0x00000004ff047899 */ /* 0x000fe40008011604 */
[----:B------:R-:W-:Y:S02]  /*73e0*/  USGXT.U32 UR14, UR14, 0xe ;  /* 0x0000000e0e0e789a */ /* 0x000fe40008000000 */
[----:B------:R-:W-:Y:S02]  /*73f0*/  USGXT.U32 UR12, UR4, 0xe ;  /* 0x0000000e040c789a */ /* 0x000fe40008000000 */
[----:B------:R-:W-:-:S02]  /*7400*/  UIADD3 UR30, UP2, UPT, UR14, 0x2, URZ ;  /* 0x000000020e1e7890 */ /* 0x000fc4000ff5e0ff */
[----:B------:R-:W-:Y:S01]  /*7410*/  UIADD3 UR32, UP1, UPT, UR12, 0x80, URZ ;  /* 0x000000800c207890 */ /* 0x000fe2000ff3e0ff */
[----:B------:R-:W-:Y:S01]  /*7420*/  UMOV UR4, URZ ;  /* 0x000000ff00047c82 */ /* 0x000fe20008000000 */
[----:B------:R-:W-:Y:S01]  /*7430*/  UMOV UR34, 0x0 ;  /* 0x0000000000227882 */ /* 0x000fe20000000000 */
[----:B------:R-:W-:Y:S02]  /*7440*/  UIADD3.X UR31, UPT, UPT, UR4, 0x40004040, URZ, UP2, !UPT ;  /* 0x40004040041f7890 */ /* 0x000fe400097fe4ff */
[----:B------:R-:W-:Y:S02]  /*7450*/  UIADD3.X UR33, UPT, UPT, UR4, 0x40004040, URZ, UP1, !UPT ;  /* 0x4000404004217890 */ /* 0x000fe40008ffe4ff */
[----:B------:R-:W-:Y:S02]  /*7460*/  UIADD3.64 UR24, UPT, UPT, UR30, 0x2, URZ ;  /* 0x000000021e187897 */ /* 0x000fe4000fffe0ff */
[----:B------:R-:W-:Y:S02]  /*7470*/  UIADD3.64 UR22, UPT, UPT, UR32, 0x80, URZ ;  /* 0x0000008020167897 */ /* 0x000fe4000fffe0ff */
[----:B------:R-:W-:-:S02]  /*7480*/  UIADD3.64 UR28, UPT, UPT, UR30, 0x4, URZ ;  /* 0x000000041e1c7897 */ /* 0x000fc4000fffe0ff */
[----:B------:R-:W-:Y:S01]  /*7490*/  UIADD3.64 UR26, UPT, UPT, UR32, 0x100, URZ ;  /* 0x00000100201a7897 */ /* 0x000fe2000fffe0ff */
[----:B------:R-:W-:Y:S01]  /*74a0*/  UMOV UR35, 0x4208490 ;  /* 0x0420849000237882 */ /* 0x000fe20000000000 */
[----:B------:R-:W-:Y:S01]  /*74b0*/  UMOV UR15, 0x40004040 ;  /* 0x40004040000f7882 */ /* 0x000fe20000000000 */
[----:B------:R-:W-:Y:S01]  /*74c0*/  UMOV UR13, 0x40004040 ;  /* 0x40004040000d7882 */ /* 0x000fe20000000000 */
[----:B------:R-:W-:Y:S01]  /*74d0*/  UMOV UR36, 0x0 ;  /* 0x0000000000247882 */ /* 0x000fe20000000000 */
[----:B------:R-:W-:Y:S01]  /*74e0*/  UMOV UR37, 0x4208490 ;  /* 0x0420849000257882 */ /* 0x000fe20000000000 */
[----:B------:R-:W-:Y:S01]  /*74f0*/  UMOV UR38, 0x0 ;  /* 0x0000000000267882 */ /* 0x000fe20000000000 */
[----:B------:R-:W-:Y:S01]  /*7500*/  UMOV UR39, 0x4208490 ;  /* 0x0420849000277882 */ /* 0x000fe20000000000 */
[----:B------:R-:W-:Y:S01]  /*7510*/  UMOV UR4, UR11 ;  /* 0x0000000b00047c82 */ /* 0x000fe20008000000 */
[----:B------:R-:W-:Y:S01]  /*7520*/  UMOV UR5, URZ ;  /* 0x000000ff00057c82 */ /* 0x000fe20008000000 */
[----:B------:R0:W-:Y:S01]  /*7530*/  UTCHMMA gdesc[UR12], gdesc[UR14], tmem[UR8], tmem[UR34], idesc[UR35], !UPT ;  /* 0x00ff220e0c0075ea */ /* 0x0001e2000f800008 */
[----:B------:R-:W-:Y:S01]  /*7540*/  UMOV UR40, 0x0 ;  /* 0x0000000000287882 */ /* 0x000fe20000000000 */
[----:B------:R-:W-:Y:S01]  /*7550*/  UMOV UR41, 0x4208490 ;  /* 0x0420849000297882 */ /* 0x000fe20000000000 */
[----:B------:R0:W-:Y:S01]  /*7560*/  UTCHMMA gdesc[UR32], gdesc[UR30], tmem[UR8], tmem[UR36], idesc[UR37], UPT ;  /* 0x00ff241e200075ea */ /* 0x0001e2000b800008 */
[----:B------:R-:W-:Y:S01]  /*7570*/  UMOV UR4, UR4 ;  /* 0x0000000400047c82 */ /* 0x000fe20008000000 */
[----:B------:R0:W-:Y:S01]  /*7580*/  UTCHMMA gdesc[UR22], gdesc[UR24], tmem[UR8], tmem[UR38], idesc[UR39], UPT ;  /* 0x00ff2618160075ea */ /* 0x0001e2000b800008 */
[----:B------:R0:W-:Y:S01]  /*7590*/  UTCHMMA gdesc[UR26], gdesc[UR28], tmem[UR8], tmem[UR40], idesc[UR41], UPT ;  /* 0x00ff281c1a0075ea */ /* 0x0001e2000b800008 */
[----:B------:R0:W-:Y:S01]  /*75a0*/  UTCBAR [UR4], URZ ;  /* 0x000000ff040073e9 */ /* 0x0001e200080000ff */
[----:B------:R-:W-:Y:S01]  /*75b0*/  NOP ;  /* 0x0000000000007918 */ /* 0x000fe20000000000 */
.L_x_6:
[----:B------:R-:W-:Y:S01]  /*75c0*/  SHF.R.S32.HI R19, RZ, 0x1f, R236 ;  /* 0x0000001fff137819 */ /* 0x000fe200000114ec */
[----:B0-----:R-:W-:Y:S01]  /*75d0*/  USGXT.U32 UR14, UR19, 0xe ;  /* 0x0000000e130e789a */ /* 0x001fe20008000000 */
[----:B------:R-:W-:Y:S01]  /*75e0*/  IADD3 R174, P6, PT, R230, UR16, RZ ;  /* 0x00000010e6ae7c10 */ /* 0x000fe2000ffde0ff */
[----:B------:R-:W-:Y:S01]  /*75f0*/  USGXT.U32 UR12, UR18, 0xe ;  /* 0x0000000e120c789a */ /* 0x000fe20008000000 */
[----:B------:R-:W-:Y:S01]  /*7600*/  LEA.HI R19, R19, R236, RZ, 0x6 ;  /* 0x000000ec13137211 */ /* 0x000fe200078f30ff */
[----:B------:R-:W-:Y:S01]  /*7610*/  UIADD3 UR32, UP2, UPT, UR14, 0x2, URZ ;  /* 0x000000020e207890 */ /* 0x000fe2000ff5e0ff */
[----:B------:R-:W-:Y:S01]  /*7620*/  IADD3 R178, P2, PT, R228, UR16, RZ ;  /* 0x00000010e4b27c10 */ /* 0x000fe2000ff5e0ff */
[----:B------:R-:W-:Y:S01]  /*7630*/  UIADD3 UR30, UP1, UPT, UR12, 0x80, URZ ;  /* 0x000000800c1e7890 */ /* 0x000fe2000ff3e0ff */
[----:B------:R-:W-:Y:S01]  /*7640*/  SHF.R.S32.HI R19, RZ, 0x6, R19 ;  /* 0x00000006ff137819 */ /* 0x000fe20000011413 */
[----:B------:R-:W-:Y:S01]  /*7650*/  UIADD3.X UR33, UPT, UPT, UR7, 0x40004040, URZ, UP2, !UPT ;  /* 0x4000404007217890 */ /* 0x000fe200097fe4ff */
[----:B------:R-:W-:Y:S01]  /*7660*/  IADD3.X R175, PT, PT, R235, UR17, RZ, P6, !PT ;  /* 0x00000011ebaf7c10 */ /* 0x000fe2000b7fe4ff */
[----:B------:R-:W-:Y:S01]  /*7670*/  UIADD3.X UR31, UPT, UPT, UR6, 0x40004040, URZ, UP1, !UPT ;  /* 0x40004040061f7890 */ /* 0x000fe20008ffe4ff */
[----:B------:R-:W-:Y:S01]  /*7680*/  VIMNMX R23, PT, PT, R19, 0x1, !PT ;  /* 0x0000000113177848 */ /* 0x000fe20007fe0100 */
[----:B------:R-:W-:Y:S01]  /*7690*/  IMAD.SHL.U32 R19, R21, 0x40, RZ ;  /* 0x0000004015137824 */ /* 0x000fe200078e00ff */
[----:B------:R-:W-:Y:S01]  /*76a0*/  IADD3 R184, P6, PT, R179, UR16, RZ ;  /* 0x00000010b3b87c10 */ /* 0x000fe2000ffde0ff */
[----:B------:R-:W-:Y:S01]  /*76b0*/  UMOV UR4, URZ ;  /* 0x000000ff00047c82 */ /* 0x000fe20008000000 */
[----:B------:R-:W-:Y:S01]  /*76c0*/  IADD3.X R179, PT, PT, R233, UR17, RZ, P2, !PT ;  /* 0x00000011e9b37c10 */ /* 0x000fe200097fe4ff */
[----:B------:R-:W-:Y:S01]  /*76d0*/  VIADD R21, R23, 0xffffffff ;  /* 0xffffffff17157836 */ /* 0x000fe20000000000 */
[----:B------:R-:W-:Y:S01]  /*76e0*/  IADD3 R172, P3, PT, R227, UR16, RZ ;  /* 0x00000010e3ac7c10 */ /* 0x000fe2000ff7e0ff */
[----:B------:R-:W-:Y:S01]  /*76f0*/  IMAD.SHL.U32 R20, R20, 0x40, RZ ;  /* 0x0000004014147824 */ /* 0x000fe200078e00ff */
[----:B------:R-:W-:-:S02]  /*7700*/  IADD3 R176, P5, PT, R225, UR16, RZ ;  /* 0x00000010e1b07c10 */ /* 0x000fc4000ffbe0ff */
[----:B------:R-:W-:Y:S02]  /*7710*/  ISETP.NE.U32.AND P2, PT, R21, RZ, PT ;  /* 0x000000ff1500720c */ /* 0x000fe40003f45070 */
[----:B------:R-:W-:Y:S02]  /*7720*/  IADD3 R180, P4, PT, R173, UR16, RZ ;  /* 0x00000010adb47c10 */ /* 0x000fe4000ff9e0ff */
[----:B------:R-:W-:Y:S02]  /*7730*/  IADD3.X R173, PT, PT, R234, UR17, RZ, P3, !PT ;  /* 0x00000011eaad7c10 */ /* 0x000fe40009ffe4ff */
[----:B------:R-:W-:Y:S02]  /*7740*/  IADD3.X R177, PT, PT, R232, UR17, RZ, P5, !PT ;  /* 0x00000011e8b17c10 */ /* 0x000fe4000affe4ff */
[----:B------:R-:W-:Y:S02]  /*7750*/  IADD3 R182, P3, PT, R226, UR16, RZ ;  /* 0x00000010e2b67c10 */ /* 0x000fe4000ff7e0ff */
[----:B------:R-:W-:-:S02]  /*7760*/  IADD3 R186, P5, PT, R224, UR16, RZ ;  /* 0x00000010e0ba7c10 */ /* 0x000fc4000ffbe0ff */
[----:B------:R-:W-:Y:S02]  /*7770*/  IADD3.X R181, PT, PT, R231, UR17, RZ, P4, !PT ;  /* 0x00000011e7b57c10 */ /* 0x000fe4000a7fe4ff */
[----:B------:R-:W-:Y:S02]  /*7780*/  IADD3.X R183, PT, PT, R229, UR17, RZ, P3, !PT ;  /* 0x00000011e5b77c10 */ /* 0x000fe40009ffe4ff */
[----:B------:R-:W-:Y:S02]  /*7790*/  IADD3.X R185, PT, PT, R223, UR17, RZ, P6, !PT ;  /* 0x00000011dfb97c10 */ /* 0x000fe4000b7fe4ff */
[----:B------:R-:W-:Y:S01]  /*77a0*/  IADD3.X R187, PT, PT, R222, UR17, RZ, P5, !PT ;  /* 0x00000011debb7c10 */ /* 0x000fe2000affe4ff */
[----:B------:R-:W-:Y:S06]  /*77b0*/  @!P2 BRA `(.L_x_7) ;  /* 0x000000200054a947 */ /* 0x000fec0003800000 */
[----:B------:R-:W-:Y:S01]  /*77c0*/  VIADD R22, R22, 0xffffffc0 ;  /* 0xffffffc016167836 */ /* 0x000fe20000000000 */
[----:B------:R-:W-:Y:S02]  /*77d0*/  UIADD3.64 UR22, UPT, UPT, UR30, 0x80, URZ ;  /* 0x000000801e167897 */ /* 0x000fe4000fffe0ff */
[----:B------:R-:W-:Y:S02]  /*77e0*/  UIADD3.64 UR24, UPT, UPT, UR32, 0x2, URZ ;  /* 0x0000000220187897 */ /* 0x000fe4000fffe0ff */
[----:B------:R-:W-:Y:S01]  /*77f0*/  R2UR UR19, R22 ;  /* 0x00000000161372ca */ /* 0x000fe200000e0000 */
[----:B------:R-:W-:Y:S02]  /*7800*/  UIADD3.64 UR26, UPT, UPT, UR30, 0x100, URZ ;  /* 0x000001001e1a7897 */ /* 0x000fe4000fffe0ff */
[----:B------:R-:W-:Y:S01]  /*7810*/  UIADD3.64 UR28, UPT, UPT, UR32, 0x4, URZ ;  /* 0x00000004201c7897 */ /* 0x000fe2000fffe0ff */
[----:B------:R-:W-:Y:S01]  /*7820*/  UMOV UR18, 0x1 ;  /* 0x0000000100127882 */ /* 0x000fe20000000000 */
[----:B------:R-:W-:-:S10]  /*7830*/  UMOV UR5, URZ ;  /* 0x000000ff00057c82 */ /* 0x000fd40008000000 */
.L_x_10:
[----:B------:R-:W-:Y:S01]  /*7840*/  USHF.L.U32 UR4, UR4, 0x1f, URZ ;  /* 0x0000001f04047899 */ /* 0x000fe200080006ff */
[----:B0-----:R-:W0:Y:S01]  /*7850*/  S2R R23, SR_TID.X ;  /* 0x0000000000177919 */ /* 0x001e220000002100 */
[----:B------:R-:W-:-:S04]  /*7860*/  IMAD.WIDE R218, R20, 0x2, R218 ;  /* 0x0000000214da7825 */ /* 0x000fc800078e02da */
[----:B------:R-:W-:-:S04]  /*7870*/  IMAD.U32 R22, RZ, RZ, UR4 ;  /* 0x00000004ff167e24 */ /* 0x000fc8000f8e00ff */
[----:B------:R-:W1:Y:S01]  /*7880*/  SYNCS.PHASECHK.TRANS64.TRYWAIT P2, [UR11], R22 ;  /* 0x00000016ff0075a7 */ /* 0x000e62000804110b */
[----:B0-----:R-:W-:-:S04]  /*7890*/  SHF.R.U32.HI R23, RZ, 0x6, R23 ;  /* 0x00000006ff177819 */ /* 0x001fc80000011617 */
[----:B------:R-:W-:-:S04]  /*78a0*/  SGXT.U32 R23, R23, 0x1 ;  /* 0x000000011717781a */ /* 0x000fc80000000000 */
[----:B------:R-:W-:Y:S01]  /*78b0*/  ISETP.GE.AND P6, PT, R23, UR19, PT ;  /* 0x0000001317007c0c */ /* 0x000fe2000bfc6270 */
[----:B-1----:R-:W-:-:S12]  /*78c0*/  @!P2 BRA `(.L_x_8) ;  /* 0x0000004000a0a947 */ /* 0x002fd80003800000 */
.L_x_16:
[----:B------:R0:W-:Y:S01]  /*78d0*/  STL [R1+0x10c], R91 ;  /* 0x00010c5b01007387 */ /* 0x0001e20000100800 */
[----:B------:R-:W-:Y:S01]  /*78e0*/  PRMT R228, RZ, 0x7610, R228 ;  /* 0x00007610ffe47816 */ /* 0x000fe200000000e4 */
[C---:B------:R-:W-:Y:S01]  /*78f0*/  IMAD.WIDE R88, R20.reuse, 0x2, R88 ;  /* 0x0000000214587825 */ /* 0x040fe200078e0258 */
[----:B------:R-:W-:Y:S01]  /*7900*/  PRMT R229, RZ, 0x7610, R229 ;  /* 0x00007610ffe57816 */ /* 0x000fe200000000e5 */
[----:B------:R1:W-:Y:S02]  /*7910*/  STL [R1+0x108], R21 ;  /* 0x0001081501007387 */ /* 0x0003e40000100800 */
[C---:B------:R-:W-:Y:S02]  /*7920*/  IMAD.WIDE R166, R20.reuse, 0x2, R166 ;  /* 0x0000000214a67825 */ /* 0x040fe400078e02a6 */
[----:B------:R-:W2:Y:S02]  /*7930*/  @!P6 LDG.E.U16 R228, desc[UR20][R88.64] ;  /* 0x0000001458e4e981 */ /* 0x000ea4000c1e1500 */
[C---:B------:R-:W-:Y:S01]  /*7940*/  IMAD.WIDE R172, R20.reuse, 0x2, R172 ;  /* 0x0000000214ac7825 */ /* 0x040fe200078e02ac */
[----:B0-----:R-:W1:Y:S03]  /*7950*/  S2R R91, SR_TID.X ;  /* 0x00000000005b7919 */ /* 0x001e660000002100 */
[C---:B------:R-:W-:Y:S01]  /*7960*/  IMAD.WIDE R190, R20.reuse, 0x2, R190 ;  /* 0x0000000214be7825 */ /* 0x040fe200078e02be */
[----:B------:R0:W-:Y:S03]  /*7970*/  STL [R1+0x104], R0 ;  /* 0x0001040001007387 */ /* 0x0001e60000100800 */
[----:B------:R-:W-:-:S04]  /*7980*/  IMAD.WIDE R212, R20, 0x2, R212 ;  /* 0x0000000214d47825 */ /* 0x000fc800078e02d4 */
[----:B------:R-:W-:-:S04]  /*7990*/  IMAD.WIDE R188, R20, 0x2, R188 ;  /* 0x0000000214bc7825 */ /* 0x000fc800078e02bc */
[----:B------:R-:W-:-:S04]  /*79a0*/  IMAD.WIDE R174, R20, 0x2, R174 ;  /* 0x0000000214ae7825 */ /* 0x000fc800078e02ae */
[----:B------:R-:W-:-:S04]  /*79b0*/  IMAD.WIDE R206, R20, 0x2, R206 ;  /* 0x0000000214ce7825 */ /* 0x000fc800078e02ce */
[----:B------:R-:W-:-:S04]  /*79c0*/  IMAD.WIDE R196, R20, 0x2, R196 ;  /* 0x0000000214c47825 */ /* 0x000fc800078e02c4 */
[----:B------:R-:W-:-:S04]  /*79d0*/  IMAD.WIDE R216, R20, 0x2, R216 ;  /* 0x0000000214d87825 */ /* 0x000fc800078e02d8 */
[C---:B------:R-:W-:Y:S01]  /*79e0*/  IMAD.WIDE R182, R20.reuse, 0x2, R182 ;  /* 0x0000000214b67825 */ /* 0x040fe200078e02b6 */
[--C-:B-1----:R-:W-:Y:S02]  /*79f0*/  SHF.R.U32.HI R21, RZ, 0x6, R91.reuse ;  /* 0x00000006ff157819 */ /* 0x102fe4000001165b */
[----:B0-----:R-:W-:Y:S01]  /*7a00*/  SHF.R.U32.HI R0, RZ, 0x6, R91 ;  /* 0x00000006ff007819 */ /* 0x001fe2000001165b */
[----:B------:R-:W-:Y:S01]  /*7a10*/  IMAD.WIDE R204, R20, 0x2, R204 ;  /* 0x0000000214cc7825 */ /* 0x000fe200078e02cc */
[----:B------:R-:W-:Y:S02]  /*7a20*/  SGXT.U32 R21, R21, 0x1 ;  /* 0x000000011515781a */ /* 0x000fe40000000000 */
[----:B------:R-:W-:Y:S01]  /*7a30*/  SGXT.U32 R0, R0, 0x1 ;  /* 0x000000010000781a */ /* 0x000fe20000000000 */
[----:B------:R-:W-:Y:S01]  /*7a40*/  IMAD.WIDE R180, R20, 0x2, R180 ;  /* 0x0000000214b47825 */ /* 0x000fe200078e02b4 */
[----:B------:R-:W-:Y:S02]  /*7a50*/  LOP3.LUT R21, R21, 0x2, RZ, 0xfc, !PT ;  /* 0x0000000215157812 */ /* 0x000fe400078efcff */
[----:B------:R-:W-:Y:S01]  /*7a60*/  LOP3.LUT R0, R0, 0x10, RZ, 0xfc, !PT ;  /* 0x0000001000007812 */ /* 0x000fe200078efcff */
[----:B------:R-:W-:Y:S01]  /*7a70*/  IMAD.WIDE R198, R20, 0x2, R198 ;  /* 0x0000000214c67825 */ /* 0x000fe200078e02c6 */
[----:B------:R-:W-:-:S02]  /*7a80*/  ISETP.GE.AND P2, PT, R21, UR19, PT ;  /* 0x0000001315007c0c */ /* 0x000fc4000bf46270 */
[----:B------:R-:W-:Y:S02]  /*7a90*/  SHF.R.U32.HI R21, RZ, 0x6, R91 ;  /* 0x00000006ff157819 */ /* 0x000fe4000001165b */
[----:B------:R-:W-:Y:S02]  /*7aa0*/  ISETP.GE.AND P5, PT, R0, UR19, PT ;  /* 0x0000001300007c0c */ /* 0x000fe4000bfa6270 */
[----:B------:R-:W-:-:S04]  /*7ab0*/  SGXT.U32 R21, R21, 0x1 ;  /* 0x000000011515781a */ /* 0x000fc80000000000 */
[----:B------:R-:W-:-:S03]  /*7ac0*/  LOP3.LUT R21, R21, 0x8, RZ, 0xfc, !PT ;  /* 0x0000000815157812 */ /* 0x000fc600078efcff */
[----:B------:R-:W3:Y:S01]  /*7ad0*/  @!P2 LDG.E.U16 R229, desc[UR20][R166.64] ;  /* 0x00000014a6e5a981 */ /* 0x000ee2000c1e1500 */
[----:B------:R-:W-:Y:S02]  /*7ae0*/  ISETP.GE.AND P3, PT, R21, UR19, PT ;  /* 0x0000001315007c0c */ /* 0x000fe4000bf66270 */
[----:B------:R-:W-:-:S04]  /*7af0*/  SHF.R.U32.HI R21, RZ, 0x6, R91 ;  /* 0x00000006ff157819 */ /* 0x000fc8000001165b */
[----:B------:R-:W-:-:S04]  /*7b00*/  SGXT.U32 R21, R21, 0x1 ;  /* 0x000000011515781a */ /* 0x000fc80000000000 */
[----:B------:R-:W-:-:S04]  /*7b10*/  LOP3.LUT R21, R21, 0xa, RZ, 0xfc, !PT ;  /* 0x0000000a15157812 */ /* 0x000fc800078efcff */
        /* <DEDUP_REMOVED lines=9> */
[----:B------:R-:W0:Y:S01]  /*7bb0*/  S2R R21, SR_TID.X ;  /* 0x0000000000157919 */ /* 0x000e220000002100 */
[----:B------:R-:W-:Y:S02]  /*7bc0*/  SHF.R.U32.HI R0, RZ, 0x6, R91 ;  /* 0x00000006ff007819 */ /* 0x000fe4000001165b */
[----:B------:R-:W-:Y:S02]  /*7bd0*/  PRMT R230, RZ, 0x7610, R230 ;  /* 0x00007610ffe67816 */ /* 0x000fe400000000e6 */
[----:B------:R-:W-:-:S04]  /*7be0*/  SGXT.U32 R0, R0, 0x1 ;  /* 0x000000010000781a */ /* 0x000fc80000000000 */
[----:B------:R-:W-:Y:S01]  /*7bf0*/  LOP3.LUT R0, R0, 0x1a, RZ, 0xfc, !PT ;  /* 0x0000001a00007812 */ /* 0x000fe200078efcff */
[----:B------:R-:W4:Y:S03]  /*7c00*/  @!P3 LDG.E.U16 R230, desc[UR20][R172.64] ;  /* 0x00000014ace6b981 */ /* 0x000f26000c1e1500 */
[----:B------:R-:W-:Y:S02]  /*7c10*/  ISETP.GE.AND P3, PT, R0, UR19, PT ;  /* 0x0000001300007c0c */ /* 0x000fe4000bf66270 */
[----:B------:R-:W-:Y:S02]  /*7c20*/  PRMT R235, RZ, 0x7610, R235 ;  /* 0x00007610ffeb7816 */ /* 0x000fe400000000eb */
[----:B------:R-:W-:-:S09]  /*7c30*/  PRMT R240, RZ, 0x7610, R240 ;  /* 0x00007610fff07816 */ /* 0x000fd200000000f0 */
[----:B------:R-:W3:Y:S01]  /*7c40*/  @!P3 LDG.E.U16 R235, desc[UR20][R190.64] ;  /* 0x00000014beebb981 */ /* 0x000ee2000c1e1500 */
[----:B------:R-:W-:Y:S02]  /*7c50*/  ISETP.GE.AND P3, PT, R6, UR19, PT ;  /* 0x0000001306007c0c */ /* 0x000fe4000bf66270 */
[----:B0-----:R-:W-:-:S04]  /*7c60*/  SHF.R.U32.HI R0, RZ, 0x6, R21 ;  /* 0x00000006ff007819 */ /* 0x001fc80000011615 */
[----:B------:R-:W-:-:S04]  /*7c70*/  SGXT.U32 R0, R0, 0x1 ;  /* 0x000000010000781a */ /* 0x000fc80000000000 */
[----:B------:R-:W-:-:S03]  /*7c80*/  LOP3.LUT R0, R0, 0xc, RZ, 0xfc, !PT ;  /* 0x0000000c00007812 */ /* 0x000fc600078efcff */
[----:B------:R-:W3:Y:S01]  /*7c90*/  @!P3 LDG.E.U16 R240, desc[UR20][R212.64] ;  /* 0x00000014d4f0b981 */ /* 0x000ee2000c1e1500 */
[----:B------:R-:W-:Y:S02]  /*7ca0*/  ISETP.GE.AND P3, PT, R0, UR19, PT ;  /* 0x0000001300007c0c */ /* 0x000fe4000bf66270 */
[----:B------:R-:W0:Y:S01]  /*7cb0*/  S2R R0, SR_TID.X ;  /* 0x0000000000007919 */ /* 0x000e220000002100 */
[----:B------:R-:W-:Y:S02]  /*7cc0*/  PRMT R231, RZ, 0x7610, R231 ;  /* 0x00007610ffe77816 */ /* 0x000fe400000000e7 */
[----:B------:R-:W-:-:S04]  /*7cd0*/  PRMT R234, RZ, 0x7610, R234 ;  /* 0x00007610ffea7816 */ /* 0x000fc800000000ea */
[----:B------:R-:W3:Y:S01]  /*7ce0*/  @!P4 LDG.E.U16 R231, desc[UR20][R174.64] ;  /* 0x00000014aee7c981 */ /* 0x000ee2000c1e1500 */
[----:B------:R-:W-:-:S03]  /*7cf0*/  ISETP.GE.AND P4, PT, R3, UR19, PT ;  /* 0x0000001303007c0c */ /* 0x000fc6000bf86270 */
[----:B------:R-:W3:Y:S01]  /*7d00*/  @!P2 LDG.E.U16 R234, desc[UR20][R188.64] ;  /* 0x00000014bceaa981 */ /* 0x000ee2000c1e1500 */
[----:B------:R-:W-:Y:S02]  /*7d10*/  ISETP.GE.AND P2, PT, R8, UR19, PT ;  /* 0x0000001308007c0c */ /* 0x000fe4000bf46270 */
[----:B------:R-:W-:Y:S02]  /*7d20*/  SHF.R.U32.HI R21, RZ, 0x6, R21 ;  /* 0x00000006ff157819 */ /* 0x000fe40000011615 */
[----:B------:R-:W-:Y:S02]  /*7d30*/  PRMT R236, RZ, 0x7610, R236 ;  /* 0x00007610ffec7816 */ /* 0x000fe400000000ec */
[----:B------:R-:W-:Y:S02]  /*7d40*/  SGXT.U32 R21, R21, 0x1 ;  /* 0x000000011515781a */ /* 0x000fe40000000000 */
[----:B------:R-:W-:Y:S02]  /*7d50*/  PRMT R239, RZ, 0x7610, R239 ;  /* 0x00007610ffef7816 */ /* 0x000fe400000000ef */
[----:B------:R-:W-:Y:S01]  /*7d60*/  LOP3.LUT R21, R21, 0x4, RZ, 0xfc, !PT ;  /* 0x0000000415157812 */ /* 0x000fe200078efcff */
[----:B------:R-:W3:Y:S01]  /*7d70*/  @!P4 LDG.E.U16 R236, desc[UR20][R196.64] ;  /* 0x00000014c4ecc981 */ /* 0x000ee2000c1e1500 */
[----:B------:R-:W-:-:S03]  /*7d80*/  ISETP.GE.AND P4, PT, R7, UR19, PT ;  /* 0x0000001307007c0c */ /* 0x000fc6000bf86270 */
[----:B------:R-:W3:Y:S01]  /*7d90*/  @!P2 LDG.E.U16 R239, desc[UR20][R206.64] ;  /* 0x00000014ceefa981 */ /* 0x000ee2000c1e1500 */
[----:B------:R-:W-:Y:S02]  /*7da0*/  ISETP.GE.AND P2, PT, R21, UR19, PT ;  /* 0x0000001315007c0c */ /* 0x000fe4000bf46270 */
[----:B0-----:R-:W-:Y:S02]  /*7db0*/  SHF.R.U32.HI R21, RZ, 0x6, R0 ;  /* 0x00000006ff157819 */ /* 0x001fe40000011600 */
[----:B------:R-:W-:Y:S02]  /*7dc0*/  PRMT R241, RZ, 0x7610, R241 ;  /* 0x00007610fff17816 */ /* 0x000fe400000000f1 */
[----:B------:R-:W-:Y:S02]  /*7dd0*/  SGXT.U32 R21, R21, 0x1 ;  /* 0x000000011515781a */ /* 0x000fe40000000000 */
[----:B------:R-:W-:Y:S02]  /*7de0*/  PRMT R233, RZ, 0x7610, R233 ;  /* 0x00007610ffe97816 */ /* 0x000fe400000000e9 */
[----:B------:R-:W-:Y:S01]  /*7df0*/  LOP3.LUT R21, R21, 0x6, RZ, 0xfc, !PT ;  /* 0x0000000615157812 */ /* 0x000fe200078efcff */
[----:B------:R-:W3:Y:S03]  /*7e00*/  @!P4 LDG.E.U16 R241, desc[UR20][R216.64] ;  /* 0x00000014d8f1c981 */ /* 0x000ee6000c1e1500 */
[----:B------:R-:W-:Y:S01]  /*7e10*/  ISETP.GE.AND P4, PT, R21, UR19, PT ;  /* 0x0000001315007c0c */ /* 0x000fe2000bf86270 */
[----:B------:R-:W3:Y:S01]  /*7e20*/  @!P6 LDG.E.U16 R233, desc[UR20][R182.64] ;  /* 0x00000014b6e9e981 */ /* 0x000ee2000c1e1500 */
[----:B------:R-:W-:Y:S01]  /*7e30*/  ISETP.GE.AND P6, PT, R5, UR19, PT ;  /* 0x0000001305007c0c */ /* 0x000fe2000bfc6270 */
[----:B------:R-:W0:Y:S01]  /*7e40*/  S2R R21, SR_TID.X ;  /* 0x0000000000157919 */ /* 0x000e220000002100 */
[----:B------:R-:W-:-:S02]  /*7e50*/  PRMT R238, RZ, 0x7610, R238 ;  /* 0x00007610ffee7816 */ /* 0x000fc400000000ee */
[----:B------:R-:W-:-:S09]  /*7e60*/  SHF.R.U32.HI R0, RZ, 0x6, R0 ;  /* 0x00000006ff007819 */ /* 0x000fd20000011600 */
[----:B------:R-:W3:Y:S01]  /*7e70*/  @!P6 LDG.E.U16 R238, desc[UR20][R204.64] ;  /* 0x00000014cceee981 */ /* 0x000ee2000c1e1500 */
[----:B------:R-:W-:Y:S02]  /*7e80*/  ISETP.GE.AND P6, PT, R10, UR19, PT ;  /* 0x000000130a007c0c */ /* 0x000fe4000bfc6270 */
[----:B------:R-:W-:Y:S02]  /*7e90*/  SGXT.U32 R0, R0, 0x1 ;  /* 0x000000010000781a */ /* 0x000fe40000000000 */
[----:B------:R-:W-:Y:S02]  /*7ea0*/  PRMT R243, RZ, 0x7610, R243 ;  /* 0x00007610fff37816 */ /* 0x000fe400000000f3 */
[----:B------:R-:W-:-:S07]  /*7eb0*/  LOP3.LUT R0, R0, 0xe, RZ, 0xfc, !PT ;  /* 0x0000000e00007812 */ /* 0x000fce00078efcff */
[----:B------:R-:W3:Y:S01]  /*7ec0*/  @!P6 LDG.E.U16 R243, desc[UR20][R218.64] ;  /* 0x00000014daf3e981 */ /* 0x000ee2000c1e1500 */
[----:B------:R-:W-:Y:S02]  /*7ed0*/  ISETP.GE.AND P6, PT, R0, UR19, PT ;  /* 0x0000001300007c0c */ /* 0x000fe4000bfc6270 */
[--C-:B0-----:R-:W-:Y:S02]  /*7ee0*/  SHF.R.U32.HI R0, RZ, 0x6, R21.reuse ;  /* 0x00000006ff007819 */ /* 0x101fe40000011615 */
[----:B------:R-:W-:Y:S01]  /*7ef0*/  SHF.R.U32.HI R21, RZ, 0x6, R21 ;  /* 0x00000006ff157819 */ /* 0x000fe20000011615 */
[----:B------:R-:W-:Y:S01]  /*7f00*/  IMAD.WIDE R176, R20, 0x2, R176 ;  /* 0x0000000214b07825 */ /* 0x000fe200078e02b0 */
[----:B------:R-:W-:Y:S02]  /*7f10*/  PRMT R245, RZ, 0x7610, R245 ;  /* 0x00007610fff57816 */ /* 0x000fe400000000f5 */
[----:B------:R-:W-:-:S04]  /*7f20*/  SGXT.U32 R21, R21, 0x1 ;  /* 0x000000011515781a */ /* 0x000fc80000000000 */
[----:B------:R-:W-:Y:S01]  /*7f30*/  LOP3.LUT R21, R21, 0x14, RZ, 0xfc, !PT ;  /* 0x0000001415157812 */ /* 0x000fe200078efcff */
[----:B------:R-:W3:Y:S03]  /*7f40*/  @!P3 LDG.E.U16 R245, desc[UR20][R176.64] ;  /* 0x00000014b0f5b981 */ /* 0x000ee6000c1e1500 */
[----:B------:R-:W-:Y:S02]  /*7f50*/  ISETP.GE.AND P3, PT, R21, UR19, PT ;  /* 0x0000001315007c0c */ /* 0x000fe4000bf66270 */
[----:B------:R-:W0:Y:S01]  /*7f60*/  S2R R21, SR_TID.X ;  /* 0x0000000000157919 */ /* 0x000e220000002100 */
[----:B------:R-:W-:-:S06]  /*7f70*/  PRMT R232, RZ, 0x7610, R232 ;  /* 0x00007610ffe87816 */ /* 0x000fcc00000000e8 */
[----:B------:R-:W3:Y:S01]  /*7f80*/  @!P5 LDG.E.U16 R232, desc[UR20][R180.64] ;  /* 0x00000014b4e8d981 */ /* 0x000ee2000c1e1500 */
[----:B------:R-:W-:Y:S02]  /*7f90*/  ISETP.GE.AND P5, PT, R4, UR19, PT ;  /* 0x0000001304007c0c */ /* 0x000fe4000bfa6270 */
[----:B------:R-:W-:Y:S01]  /*7fa0*/  SGXT.U32 R0, R0, 0x1 ;  /* 0x000000010000781a */ /* 0x000fe20000000000 */
[----:B------:R-:W-:Y:S01]  /*7fb0*/  IMAD.WIDE R168, R20, 0x2, R168 ;  /* 0x0000000214a87825 */ /* 0x000fe200078e02a8 */
[----:B------:R-:W-:Y:S02]  /*7fc0*/  PRMT R237, RZ, 0x7610, R237 ;  /* 0x00007610ffed7816 */ /* 0x000fe400000000ed */
[----:B------:R-:W-:Y:S02]  /*7fd0*/  PRMT R244, RZ, 0x7610, R244 ;  /* 0x00007610fff47816 */ /* 0x000fe400000000f4 */
[----:B------:R-:W-:-:S04]  /*7fe0*/  LOP3.LUT R0, R0, 0x16, RZ, 0xfc, !PT ;  /* 0x0000001600007812 */ /* 0x000fc800078efcff */
[----:B------:R-:W3:Y:S01]  /*7ff0*/  @!P2 LDG.E.U16 R244, desc[UR20][R168.64] ;  /* 0x00000014a8f4a981 */ /* 0x000ee2000c1e1500 */
[----:B------:R-:W-:-:S03]  /*8000*/  ISETP.GE.AND P2, PT, R0, UR19, PT ;  /* 0x0000001300007c0c */ /* 0x000fc6000bf46270 */
        /* <DEDUP_REMOVED lines=9> */
[----:B------:R-:W-:Y:S01]  /*80a0*/  ISETP.GE.AND P5, PT, R21, UR19, PT ;  /* 0x0000001315007c0c */ /* 0x000fe2000bfa6270 */
[C---:B------:R-:W-:Y:S01]  /*80b0*/  IMAD.WIDE R184, R20.reuse, 0x2, R184 ;  /* 0x0000000214b87825 */ /* 0x040fe200078e02b8 */
[----:B------:R-:W-:Y:S02]  /*80c0*/  PRMT R24, RZ, 0x7610, R24 ;  /* 0x00007610ff187816 */ /* 0x000fe40000000018 */
[----:B------:R-:W-:Y:S01]  /*80d0*/  PRMT R26, RZ, 0x7610, R26 ;  /* 0x00007610ff1a7816 */ /* 0x000fe2000000001a */
[----:B------:R-:W-:-:S03]  /*80e0*/  IMAD.WIDE R192, R20, 0x2, R192 ;  /* 0x0000000214c07825 */ /* 0x000fc600078e02c0 */
[----:B------:R-:W3:Y:S01]  /*80f0*/  @!P3 LDG.E.U16 R24, desc[UR20][R184.64] ;  /* 0x00000014b818b981 */ /* 0x000ee2000c1e1500 */
[----:B------:R-:W-:-:S04]  /*8100*/  ISETP.GE.AND P3, PT, R11, UR19, PT ;  /* 0x000000130b007c0c */ /* 0x000fc8000bf66270 */
[----:B------:R-:W3:Y:S01]  /*8110*/  @!P5 LDG.E.U16 R26, desc[UR20][R192.64] ;  /* 0x00000014c01ad981 */ /* 0x000ee2000c1e1500 */
        /* <DEDUP_REMOVED lines=13> */
[----:B------:R-:W3:Y:S05]  /*81f0*/  @!P3 LDG.E.U16 R224, desc[UR20][R80.64] ;  /* 0x0000001450e0b981 */ /* 0x000eea000c1e1500 */
[----:B------:R-:W3:Y:S01]  /*8200*/  @!P5 LDG.E.U16 R226, desc[UR20][R84.64] ;  /* 0x0000001454e2d981 */ /* 0x000ee2000c1e1500 */
[----:B------:R-:W-:Y:S01]  /*8210*/  PRMT R22, RZ, 0x7610, R22 ;  /* 0x00007610ff167816 */ /* 0x000fe20000000016 */
[----:B------:R-:W-:-:S05]  /*8220*/  IMAD.WIDE R170, R20, 0x2, R170 ;  /* 0x0000000214aa7825 */ /* 0x000fca00078e02aa */
[----:B------:R-:W3:Y:S01]  /*8230*/  @!P4 LDG.E.U16 R22, desc[UR20][R170.64] ;  /* 0x00000014aa16c981 */ /* 0x000ee2000c1e1500 */
[----:B------:R-:W-:-:S04]  /*8240*/  SGXT.U32 R0, R0, 0x1 ;  /* 0x000000010000781a */ /* 0x000fc80000000000 */
[----:B------:R-:W-:-:S04]  /*8250*/  LOP3.LUT R0, R0, 0x1e, RZ, 0xfc, !PT ;  /* 0x0000001e00007812 */ /* 0x000fc800078efcff */
[----:B------:R-:W-:Y:S01]  /*8260*/  ISETP.GE.AND P4, PT, R0, UR19, PT ;  /* 0x0000001300007c0c */ /* 0x000fe2000bf86270 */
[C---:B------:R-:W-:Y:S01]  /*8270*/  IMAD.WIDE R194, R20.reuse, 0x2, R194 ;  /* 0x0000000214c27825 */ /* 0x040fe200078e02c2 */
[----:B------:R-:W-:Y:S02]  /*8280*/  PRMT R25, RZ, 0x7610, R25 ;  /* 0x00007610ff197816 */ /* 0x000fe40000000019 */
[----:B------:R-:W-:Y:S01]  /*8290*/  PRMT R27, RZ, 0x7610, R27 ;  /* 0x00007610ff1b7816 */ /* 0x000fe2000000001b */
[----:B------:R-:W-:-:S05]  /*82a0*/  IMAD.WIDE R186, R20, 0x2, R186 ;  /* 0x0000000214ba7825 */ /* 0x000fca00078e02ba */
[----:B------:R-:W3:Y:S01]  /*82b0*/  @!P2 LDG.E.U16 R25, desc[UR20][R186.64] ;  /* 0x00000014ba19a981 */ /* 0x000ee2000c1e1500 */
[----:B------:R-:W-:-:S03]  /*82c0*/  ISETP.GE.AND P2, PT, R15, UR19, PT ;  /* 0x000000130f007c0c */ /* 0x000fc6000bf46270 */
[----:B------:R-:W3:Y:S01]  /*82d0*/  @!P4 LDG.E.U16 R27, desc[UR20][R194.64] ;  /* 0x00000014c21bc981 */ /* 0x000ee2000c1e1500 */
[----:B------:R-:W-:Y:S01]  /*82e0*/  ISETP.GE.AND P4, PT, R16, UR19, PT ;  /* 0x0000001310007c0c */ /* 0x000fe2000bf86270 */
[C---:B------:R-:W-:Y:S01]  /*82f0*/  IMAD.WIDE R210, R20.reuse, 0x2, R210 ;  /* 0x0000000214d27825 */ /* 0x040fe200078e02d2 */
[----:B------:R-:W-:Y:S02]  /*8300*/  PRMT R29, RZ, 0x7610, R29 ;  /* 0x00007610ff1d7816 */ /* 0x000fe4000000001d */
[----:B------:R-:W-:Y:S01]  /*8310*/  PRMT R223, RZ, 0x7610, R223 ;  /* 0x00007610ffdf7816 */ /* 0x000fe200000000df */
[----:B------:R-:W-:Y:S01]  /*8320*/  IMAD.WIDE R202, R20, 0x2, R202 ;  /* 0x0000000214ca7825 */ /* 0x000fe200078e02ca */
[----:B------:R-:W0:Y:S04]  /*8330*/  S2R R21, SR_TID.X ;  /* 0x0000000000157919 */ /* 0x000e280000002100 */
[----:B------:R-:W3:Y:S01]  /*8340*/  @!P2 LDG.E.U16 R29, desc[UR20][R202.64] ;  /* 0x00000014ca1da981 */ /* 0x000ee2000c1e1500 */
[----:B------:R-:W-:-:S03]  /*8350*/  ISETP.GE.AND P2, PT, R17, UR19, PT ;  /* 0x0000001311007c0c */ /* 0x000fc6000bf46270 */
[----:B------:R-:W3:Y:S01]  /*8360*/  @!P4 LDG.E.U16 R223, desc[UR20][R210.64] ;  /* 0x00000014d2dfc981 */ /* 0x000ee2000c1e1500 */
[----:B------:R-:W-:Y:S01]  /*8370*/  ISETP.GE.AND P4, PT, R18, UR19, PT ;  /* 0x0000001312007c0c */ /* 0x000fe2000bf86270 */
[C---:B------:R-:W-:Y:S01]  /*8380*/  IMAD.WIDE R178, R20.reuse, 0x2, R178 ;  /* 0x0000000214b27825 */ /* 0x040fe200078e02b2 */
[----:B------:R-:W-:Y:S02]  /*8390*/  PRMT R23, RZ, 0x7610, R23 ;  /* 0x00007610ff177816 */ /* 0x000fe40000000017 */
[----:B------:R-:W-:Y:S01]  /*83a0*/  PRMT R225, RZ, 0x7610, R225 ;  /* 0x00007610ffe17816 */ /* 0x000fe200000000e1 */
[C---:B------:R-:W-:Y:S01]  /*83b0*/  IMAD.WIDE R86, R20.reuse, 0x2, R86 ;  /* 0x0000000214567825 */ /* 0x040fe200078e0256 */
[----:B------:R-:W-:Y:S02]  /*83c0*/  PRMT R227, RZ, 0x7610, R227 ;  /* 0x00007610ffe37816 */ /* 0x000fe400000000e3 */
[----:B------:R-:W3:Y:S01]  /*83d0*/  @!P6 LDG.E.U16 R23, desc[UR20][R178.64] ;  /* 0x00000014b217e981 */ /* 0x000ee2000c1e1500 */
[----:B------:R-:W-:-:S04]  /*83e0*/  IMAD.WIDE R82, R20, 0x2, R82 ;  /* 0x0000000214527825 */ /* 0x000fc800078e0252 */
[----:B------:R-:W3:Y:S04]  /*83f0*/  @!P4 LDG.E.U16 R227, desc[UR20][R86.64] ;  /* 0x0000001456e3c981 */ /* 0x000ee8000c1e1500 */
[----:B------:R-:W3:Y:S01]  /*8400*/  @!P2 LDG.E.U16 R225, desc[UR20][R82.64] ;  /* 0x0000001452e1a981 */ /* 0x000ee2000c1e1500 */
[----:B------:R-:W-:Y:S01]  /*8410*/  BAR.SYNC.DEFER_BLOCKING 0x0 ;  /* 0x0000000000007b1d */ /* 0x000fe20000010000 */
[----:B0-----:R-:W-:Y:S02]  /*8420*/  LOP3.LUT R21, R21, 0x3f, RZ, 0xc0, !PT ;  /* 0x0000003f15157812 */ /* 0x001fe400078ec0ff */
[----:B------:R-:W-:Y:S02]  /*8430*/  LOP3.LUT R0, R2, 0x20, RZ, 0x3c, !PT ;  /* 0x0000002002007812 */ /* 0x000fe400078e3cff */
[----:B------:R-:W-:Y:S01]  /*8440*/  ISETP.GE.AND P2, PT, R21, UR19, PT ;  /* 0x0000001315007c0c */ /* 0x000fe2000bf46270 */
[----:B------:R-:W-:-:S04]  /*8450*/  IMAD.WIDE R34, R19, 0x2, R34 ;  /* 0x0000000213227825 */ /* 0x000fc800078e0222 */
[----:B------:R-:W-:-:S04]  /*8460*/  IMAD.WIDE R32, R19, 0x2, R32 ;  /* 0x0000000213207825 */ /* 0x000fc800078e0220 */
[----:B------:R-:W-:-:S04]  /*8470*/  IMAD.WIDE R38, R19, 0x2, R38 ;  /* 0x0000000213267825 */ /* 0x000fc800078e0226 */
[C---:B------:R-:W-:Y:S01]  /*8480*/  IMAD.WIDE R42, R19.reuse, 0x2, R42 ;  /* 0x00000002132a7825 */ /* 0x040fe200078e022a */
[----:B--2---:R0:W-:Y:S04]  /*8490*/  STS.U16 [R2+UR9+0xa000], R228 ;  /* 0x00a000e402007988 */ /* 0x0041e80008000409 */
[----:B----4-:R1:W-:Y:S01]  /*84a0*/  STS.U16 [R2+UR9+0xa400], R230 ;  /* 0x00a400e602007988 */ /* 0x0103e20008000409 */
[C---:B------:R-:W-:Y:S01]  /*84b0*/  IMAD.WIDE R46, R19.reuse, 0x2, R46 ;  /* 0x00000002132e7825 */ /* 0x040fe200078e022e */
[----:B0-----:R-:W-:Y:S02]  /*84c0*/  PRMT R228, RZ, 0x7610, R228 ;  /* 0x00007610ffe47816 */ /* 0x001fe400000000e4 */
[----:B-1----:R-:W-:Y:S01]  /*84d0*/  PRMT R230, RZ, 0x7610, R230 ;  /* 0x00007610ffe67816 */ /* 0x002fe200000000e6 */
[----:B------:R-:W-:-:S03]  /*84e0*/  IMAD.WIDE R50, R19, 0x2, R50 ;  /* 0x0000000213327825 */ /* 0x000fc600078e0232 */
[----:B------:R-:W2:Y:S04]  /*84f0*/  @!P2 LDG.E.U16 R228, desc[UR20][R34.64] ;  /* 0x0000001422e4a981 */ /* 0x000ea8000c1e1500 */
[----:B---3--:R-:W-:Y:S01]  /*8500*/  STS.U16 [R2+UR9+0xb800], R240 ;  /* 0x00b800f002007988 */ /* 0x008fe20008000409 */
[C---:B------:R-:W-:Y:S01]  /*8510*/  IMAD.WIDE R54, R19.reuse, 0x2, R54 ;  /* 0x0000000213367825 */ /* 0x040fe200078e0236 */
[----:B------:R-:W-:Y:S02]  /*8520*/  LOP3.LUT R91, R2, 0x40, RZ, 0x3c, !PT ;  /* 0x00000040025b7812 */ /* 0x000fe400078e3cff */
[----:B------:R-:W3:Y:S01]  /*8530*/  @!P2 LDG.E.U16 R230, desc[UR20][R38.64] ;  /* 0x0000001426e6a981 */ /* 0x000ee2000c1e1500 */
[----:B------:R-:W-:-:S03]  /*8540*/  IMAD.WIDE R58, R19, 0x2, R58 ;  /* 0x00000002133a7825 */ /* 0x000fc600078e023a */
[----:B------:R0:W-:Y:S01]  /*8550*/  STS.U16 [R2+UR9+0xac00], R234 ;  /* 0x00ac00ea02007988 */ /* 0x0001e20008000409 */
[----:B------:R-:W-:-:S03]  /*8560*/  IMAD.WIDE R62, R19, 0x2, R62 ;  /* 0x00000002133e7825 */ /* 0x000fc600078e023e */
[----:B------:R1:W-:Y:S01]  /*8570*/  STS.U16 [R2+UR9+0xb000], R236 ;  /* 0x00b000ec02007988 */ /* 0x0003e20008000409 */
[----:B0-----:R-:W-:Y:S01]  /*8580*/  PRMT R234, RZ, 0x7610, R234 ;  /* 0x00007610ffea7816 */ /* 0x001fe200000000ea */
[----:B------:R-:W-:Y:S01]  /*8590*/  IMAD.WIDE R66, R19, 0x2, R66 ;  /* 0x0000000213427825 */ /* 0x000fe200078e0242 */
[----:B------:R-:W-:-:S03]  /*85a0*/  PRMT R240, RZ, 0x7610, R240 ;  /* 0x00007610fff07816 */ /* 0x000fc600000000f0 */
[C---:B------:R-:W-:Y:S01]  /*85b0*/  IMAD.WIDE R68, R19.reuse, 0x2, R68 ;  /* 0x0000000213447825 */ /* 0x040fe200078e0244 */
[----:B------:R-:W4:Y:S04]  /*85c0*/  @!P2 LDG.E.U16 R234, desc[UR20][R54.64] ;  /* 0x0000001436eaa981 */ /* 0x000f28000c1e1500 */
[----:B------:R0:W-:Y:S01]  /*85d0*/  STS.U16 [R2+UR9+0xbc00], R241 ;  /* 0x00bc00f102007988 */ /* 0x0001e20008000409 */
[----:B-1----:R-:W-:Y:S01]  /*85e0*/  PRMT R236, RZ, 0x7610, R236 ;  /* 0x00007610ffec7816 */ /* 0x002fe200000000ec */
[----:B------:R-:W-:-:S04]  /*85f0*/  IMAD.WIDE R70, R19, 0x2, R70 ;  /* 0x0000000213467825 */ /* 0x000fc800078e0246 */
[C---:B------:R-:W-:Y:S01]  /*8600*/  IMAD.WIDE R72, R19.reuse, 0x2, R72 ;  /* 0x0000000213487825 */ /* 0x040fe200078e0248 */
[----:B------:R-:W4:Y:S04]  /*8610*/  @!P2 LDG.E.U16 R236, desc[UR20][R62.64] ;  /* 0x000000143eeca981 */ /* 0x000f28000c1e1500 */
[----:B------:R1:W-:Y:S01]  /*8620*/  STS.U16 [R2+UR9+0xb400], R238 ;  /* 0x00b400ee02007988 */ /* 0x0003e20008000409 */
[----:B0-----:R-:W-:Y:S01]  /*8630*/  PRMT R241, RZ, 0x7610, R241 ;  /* 0x00007610fff17816 */ /* 0x001fe200000000f1 */
[C---:B------:R-:W-:Y:S01]  /*8640*/  IMAD.WIDE R74, R19.reuse, 0x2, R74 ;  /* 0x00000002134a7825 */ /* 0x040fe200078e024a */
[----:B------:R-:W-:Y:S01]  /*8650*/  PRMT R246, RZ, 0x7610, R246 ;  /* 0x00007610fff67816 */ /* 0x000fe200000000f6 */
[----:B------:R-:W4:Y:S02]  /*8660*/  @!P2 LDG.E.U16 R240, desc[UR20][R72.64] ;  /* 0x0000001448f0a981 */ /* 0x000f24000c1e1500 */
[C---:B------:R-:W-:Y:S01]  /*8670*/  IMAD.WIDE R76, R19.reuse, 0x2, R76 ;  /* 0x00000002134c7825 */ /* 0x040fe200078e024c */
[----:B------:R-:W-:Y:S01]  /*8680*/  PRMT R247, RZ, 0x7610, R247 ;  /* 0x00007610fff77816 */ /* 0x000fe200000000f7 */
[----:B------:R-:W4:Y:S01]  /*8690*/  @!P2 LDG.E.U16 R241, desc[UR20][R74.64] ;  /* 0x000000144af1a981 */ /* 0x000f22000c1e1500 */
[----:B-1----:R-:W-:Y:S01]  /*86a0*/  PRMT R238, RZ, 0x7610, R238 ;  /* 0x00007610ffee7816 */ /* 0x002fe200000000ee */
[----:B------:R-:W-:Y:S01]  /*86b0*/  IMAD.WIDE R78, R19, 0x2, R78 ;  /* 0x00000002134e7825 */ /* 0x000fe200078e024e */
[----:B------:R-:W-:-:S03]  /*86c0*/  PRMT R248, RZ, 0x7610, R248 ;  /* 0x00007610fff87816 */ /* 0x000fc600000000f8 */
[C---:B------:R-:W-:Y:S01]  /*86d0*/  IMAD.WIDE R30, R19.reuse, 0x2, R30 ;  /* 0x00000002131e7825 */ /* 0x040fe200078e021e */
[----:B------:R-:W4:Y:S03]  /*86e0*/  @!P2 LDG.E.U16 R238, desc[UR20][R68.64] ;  /* 0x0000001444eea981 */ /* 0x000f26000c1e1500 */
[----:B------:R-:W-:Y:S01]  /*86f0*/  IMAD.WIDE R36, R19, 0x2, R36 ;  /* 0x0000000213247825 */ /* 0x000fe200078e0224 */
[----:B------:R-:W-:-:S03]  /*8700*/  PRMT R249, RZ, 0x7610, R249 ;  /* 0x00007610fff97816 */ /* 0x000fc600000000f9 */
[----:B------:R-:W-:Y:S01]  /*8710*/  IMAD.WIDE R40, R19, 0x2, R40 ;  /* 0x0000000213287825 */ /* 0x000fe200078e0228 */
[----:B------:R-:W-:-:S03]  /*8720*/  PRMT R250, RZ, 0x7610, R250 ;  /* 0x00007610fffa7816 */ /* 0x000fc600000000fa */
[C---:B------:R-:W-:Y:S01]  /*8730*/  IMAD.WIDE R44, R19.reuse, 0x2, R44 ;  /* 0x00000002132c7825 */ /* 0x040fe200078e022c */
[----:B------:R-:W-:Y:S01]  /*8740*/  PRMT R251, RZ, 0x7610, R251 ;  /* 0x00007610fffb7816 */ /* 0x000fe200000000fb */
[----:B------:R-:W4:Y:S02]  /*8750*/  @!P2 LDG.E.U16 R246, desc[UR20][R40.64] ;  /* 0x0000001428f6a981 */ /* 0x000f24000c1e1500 */
[C---:B------:R-:W-:Y:S01]  /*8760*/  IMAD.WIDE R48, R19.reuse, 0x2, R48 ;  /* 0x0000000213307825 */ /* 0x040fe200078e0230 */
[----:B------:R-:W-:Y:S01]  /*8770*/  PRMT R252, RZ, 0x7610, R252 ;  /* 0x00007610fffc7816 */ /* 0x000fe200000000fc */
[----:B------:R-:W4:Y:S02]  /*8780*/  @!P2 LDG.E.U16 R247, desc[UR20][R44.64] ;  /* 0x000000142cf7a981 */ /* 0x000f24000c1e1500 */
[C---:B------:R-:W-:Y:S02]  /*8790*/  IMAD.WIDE R52, R19.reuse, 0x2, R52 ;  /* 0x0000000213347825 */ /* 0x040fe400078e0234 */
[----:B------:R-:W4:Y:S02]  /*87a0*/  @!P2 LDG.E.U16 R248, desc[UR20][R48.64] ;  /* 0x0000001430f8a981 */ /* 0x000f24000c1e1500 */
[----:B------:R-:W-:-:S02]  /*87b0*/  IMAD.WIDE R56, R19, 0x2, R56 ;  /* 0x0000000213387825 */ /* 0x000fc400078e0238 */
[----:B------:R-:W4:Y:S04]  /*87c0*/  @!P2 LDG.E.U16 R249, desc[UR20][R52.64] ;  /* 0x0000001434f9a981 */ /* 0x000f28000c1e1500 */
[----:B------:R0:W-:Y:S04]  /*87d0*/  STS.U16 [R2+UR9+0xa800], R232 ;  /* 0x00a800e802007988 */ /* 0x0001e80008000409 */
[----:B------:R1:W-:Y:S04]  /*87e0*/  STS.U16 [R0+UR9+0xa100], R229 ;  /* 0x00a100e500007988 */ /* 0x0003e80008000409 */
[----:B------:R1:W-:Y:S01]  /*87f0*/  STS.U16 [R0+UR9+0xa500], R231 ;  /* 0x00a500e700007988 */ /* 0x0003e20008000409 */
[----:B0-----:R-:W-:Y:S01]  /*8800*/  PRMT R232, RZ, 0x7610, R232 ;  /* 0x00007610ffe87816 */ /* 0x001fe200000000e8 */
[----:B------:R-:W-:-:S02]  /*8810*/  IMAD.WIDE R60, R19, 0x2, R60 ;  /* 0x00000002133c7825 */ /* 0x000fc400078e023c */
[----:B------:R-:W4:Y:S01]  /*8820*/  @!P2 LDG.E.U16 R250, desc[UR20][R56.64] ;  /* 0x0000001438faa981 */ /* 0x000f22000c1e1500 */
[----:B-1----:R-:W-:-:S03]  /*8830*/  PRMT R229, RZ, 0x7610, R229 ;  /* 0x00007610ffe57816 */ /* 0x002fc600000000e5 */
[----:B------:R0:W-:Y:S01]  /*8840*/  STS.U16 [R0+UR9+0xa900], R233 ;  /* 0x00a900e900007988 */ /* 0x0001e20008000409 */
[----:B------:R-:W-:-:S03]  /*8850*/  PRMT R231, RZ, 0x7610, R231 ;  /* 0x00007610ffe77816 */ /* 0x000fc600000000e7 */
[----:B------:R1:W-:Y:S04]  /*8860*/  STS.U16 [R0+UR9+0xad00], R235 ;  /* 0x00ad00eb00007988 */ /* 0x0003e80008000409 */
[----:B------:R-:W4:Y:S01]  /*8870*/  @!P2 LDG.E.U16 R229, desc[UR20][R32.64] ;  /* 0x0000001420e5a981 */ /* 0x000f22000c1e1500 */
[----:B0-----:R-:W-:-:S03]  /*8880*/  PRMT R233, RZ, 0x7610, R233 ;  /* 0x00007610ffe97816 */ /* 0x001fc600000000e9 */
[----:B------:R0:W-:Y:S01]  /*8890*/  STS.U16 [R0+UR9+0xb100], R237 ;  /* 0x00b100ed00007988 */ /* 0x0001e20008000409 */
[----:B-1----:R-:W-:-:S03]  /*88a0*/  PRMT R235, RZ, 0x7610, R235 ;  /* 0x00007610ffeb7816 */ /* 0x002fc600000000eb */
[----:B------:R-:W4:Y:S04]  /*88b0*/  @!P2 LDG.E.U16 R231, desc[UR20][R42.64] ;  /* 0x000000142ae7a981 */ /* 0x000f28000c1e1500 */
[----:B------:R1:W-:Y:S01]  /*88c0*/  STS.U16 [R0+UR9+0xb500], R239 ;  /* 0x00b500ef00007988 */ /* 0x0003e20008000409 */
[----:B0-----:R-:W-:-:S03]  /*88d0*/  PRMT R237, RZ, 0x7610, R237 ;  /* 0x00007610ffed7816 */ /* 0x001fc600000000ed */
[----:B------:R-:W4:Y:S04]  /*88e0*/  @!P2 LDG.E.U16 R232, desc[UR20][R46.64] ;  /* 0x000000142ee8a981 */ /* 0x000f28000c1e1500 */
[----:B------:R-:W4:Y:S01]  /*88f0*/  @!P2 LDG.E.U16 R233, desc[UR20][R50.64] ;  /* 0x0000001432e9a981 */ /* 0x000f22000c1e1500 */
[----:B-1----:R-:W-:-:S03]  /*8900*/  PRMT R239, RZ, 0x7610, R239 ;  /* 0x00007610ffef7816 */ /* 0x002fc600000000ef */
[----:B------:R0:W-:Y:S04]  /*8910*/  STS.U16 [R0+UR9+0xb900], R242 ;  /* 0x00b900f200007988 */ /* 0x0001e80008000409 */
[----:B------:R-:W4:Y:S04]  /*8920*/  @!P2 LDG.E.U16 R235, desc[UR20][R58.64] ;  /* 0x000000143aeba981 */ /* 0x000f28000c1e1500 */
[----:B------:R1:W-:Y:S01]  /*8930*/  STS.U16 [R0+UR9+0xbd00], R243 ;  /* 0x00bd00f300007988 */ /* 0x0003e20008000409 */
[----:B0-----:R-:W-:-:S03]  /*8940*/  PRMT R242, RZ, 0x7610, R242 ;  /* 0x00007610fff27816 */ /* 0x001fc600000000f2 */
[----:B------:R0:W-:Y:S04]  /*8950*/  STS.U16 [R91+UR9+0xa200], R244 ;  /* 0x00a200f45b007988 */ /* 0x0001e80008000409 */
[----:B------:R-:W4:Y:S01]  /*8960*/  @!P2 LDG.E.U16 R237, desc[UR20][R66.64] ;  /* 0x0000001442eda981 */ /* 0x000f22000c1e1500 */
[----:B-1----:R-:W-:-:S03]  /*8970*/  PRMT R243, RZ, 0x7610, R243 ;  /* 0x00007610fff37816 */ /* 0x002fc600000000f3 */
[----:B------:R1:W-:Y:S01]  /*8980*/  STS.U16 [R91+UR9+0xa600], R245 ;  /* 0x00a600f55b007988 */ /* 0x0003e20008000409 */
[----:B0-----:R-:W-:-:S03]  /*8990*/  PRMT R244, RZ, 0x7610, R244 ;  /* 0x00007610fff47816 */ /* 0x001fc600000000f4 */
[----:B------:R-:W4:Y:S04]  /*89a0*/  @!P2 LDG.E.U16 R239, desc[UR20][R70.64] ;  /* 0x0000001446efa981 */ /* 0x000f28000c1e1500 */
[----:B------:R-:W4:Y:S01]  /*89b0*/  @!P2 LDG.E.U16 R242, desc[UR20][R76.64] ;  /* 0x000000144cf2a981 */ /* 0x000f22000c1e1500 */
[----:B-1----:R-:W-:-:S03]  /*89c0*/  PRMT R245, RZ, 0x7610, R245 ;  /* 0x00007610fff57816 */ /* 0x002fc600000000f5 */
[----:B------:R-:W4:Y:S01]  /*89d0*/  @!P2 LDG.E.U16 R243, desc[UR20][R78.64] ;  /* 0x000000144ef3a981 */ /* 0x000f22000c1e1500 */
[----:B------:R-:W-:-:S03]  /*89e0*/  IMAD.WIDE R64, R19, 0x2, R64 ;  /* 0x0000000213407825 */ /* 0x000fc600078e0240 */
[----:B------:R-:W4:Y:S04]  /*89f0*/  @!P2 LDG.E.U16 R244, desc[UR20][R30.64] ;  /* 0x000000141ef4a981 */ /* 0x000f28000c1e1500 */
[----:B------:R-:W4:Y:S04]  /*8a00*/  @!P2 LDG.E.U16 R245, desc[UR20][R36.64] ;  /* 0x0000001424f5a981 */ /* 0x000f28000c1e1500 */
[----:B------:R-:W-:Y:S04]  /*8a10*/  STS.U16 [R91+UR9+0xaa00], R24 ;  /* 0x00aa00185b007988 */ /* 0x000fe80008000409 */
[----:B------:R-:W-:Y:S04]  /*8a20*/  STS.U16 [R91+UR9+0xae00], R26 ;  /* 0x00ae001a5b007988 */ /* 0x000fe80008000409 */
[----:B------:R-:W-:Y:S04]  /*8a30*/  STS.U16 [R91+UR9+0xb200], R28 ;  /* 0x00b2001c5b007988 */ /* 0x000fe80008000409 */
[----:B------:R-:W4:Y:S04]  /*8a40*/  @!P2 LDG.E.U16 R251, desc[UR20][R60.64] ;  /* 0x000000143cfba981 */ /* 0x000f28000c1e1500 */
[----:B------:R-:W-:Y:S04]  /*8a50*/  STS.U16 [R91+UR9+0xb600], R222 ;  /* 0x00b600de5b007988 */ /* 0x000fe80008000409 */
[----:B------:R-:W4:Y:S04]  /*8a60*/  @!P2 LDG.E.U16 R252, desc[UR20][R64.64] ;  /* 0x0000001440fca981 */ /* 0x000f28000c1e1500 */
[----:B------:R-:W-:Y:S04]  /*8a70*/  STS.U16 [R91+UR9+0xba00], R224 ;  /* 0x00ba00e05b007988 */ /* 0x000fe80008000409 */
[----:B------:R0:W-:Y:S04]  /*8a80*/  STS.U16 [R91+UR9+0xbe00], R226 ;  /* 0x00be00e25b007988 */ /* 0x0001e80008000409 */
[----:B0-----:R-:W4:Y:S01]  /*8a90*/  LDL.LU R91, [R1+0x10c] ;  /* 0x00010c00015b7983 */ /* 0x001f220000300800 */
[----:B------:R-:W-:Y:S01]  /*8aa0*/  LOP3.LUT R21, R2, 0x60, RZ, 0x3c, !PT ;  /* 0x0000006002157812 */ /* 0x000fe200078e3cff */
[----:B------:R-:W-:-:S04]  /*8ab0*/  IMAD.WIDE R128, R19, 0x2, R128 ;  /* 0x0000000213807825 */ /* 0x000fc800078e0280 */
[----:B------:R0:W-:Y:S02]  /*8ac0*/  STS.U16 [R21+UR9+0xa300], R22 ;  /* 0x00a3001615007988 */ /* 0x0001e40008000409 */
[----:B0-----:R-:W-:-:S06]  /*8ad0*/  PRMT R22, RZ, 0x7610, R22 ;  /* 0x00007610ff167816 */ /* 0x001fcc0000000016 */
[----:B------:R-:W4:Y:S01]  /*8ae0*/  @!P2 LDG.E.U16 R22, desc[UR20][R128.64] ;  /* 0x000000148016a981 */ /* 0x000f22000c1e1500 */
[C---:B------:R-:W-:Y:S01]  /*8af0*/  IMAD.WIDE R134, R19.reuse, 0x2, R134 ;  /* 0x0000000213867825 */ /* 0x040fe200078e0286 */
[----:B------:R-:W-:Y:S02]  /*8b00*/  PRMT R24, RZ, 0x7610, R24 ;  /* 0x00007610ff187816 */ /* 0x000fe40000000018 */
[----:B------:R0:W-:Y:S01]  /*8b10*/  STS.U16 [R21+UR9+0xa700], R23 ;  /* 0x00a7001715007988 */ /* 0x0001e20008000409 */
[C---:B------:R-:W-:Y:S01]  /*8b20*/  IMAD.WIDE R140, R19.reuse, 0x2, R140 ;  /* 0x00000002138c7825 */ /* 0x040fe200078e028c */
[----:B------:R-:W-:Y:S02]  /*8b30*/  PRMT R26, RZ, 0x7610, R26 ;  /* 0x00007610ff1a7816 */ /* 0x000fe4000000001a */
[----:B------:R1:W-:Y:S01]  /*8b40*/  STS.U16 [R21+UR9+0xab00], R25 ;  /* 0x00ab001915007988 */ /* 0x0003e20008000409 */
[----:B------:R-:W-:Y:S01]  /*8b50*/  IMAD.WIDE R146, R19, 0x2, R146 ;  /* 0x0000000213927825 */ /* 0x000fe200078e0292 */
[----:B0-----:R-:W-:-:S02]  /*8b60*/  PRMT R23, RZ, 0x7610, R23 ;  /* 0x00007610ff177816 */ /* 0x001fc40000000017 */
[----:B------:R0:W-:Y:S01]  /*8b70*/  STS.U16 [R21+UR9+0xaf00], R27 ;  /* 0x00af001b15007988 */ /* 0x0001e20008000409 */
[C---:B------:R-:W-:Y:S01]  /*8b80*/  IMAD.WIDE R152, R19.reuse, 0x2, R152 ;  /* 0x0000000213987825 */ /* 0x040fe200078e0298 */
[----:B-1----:R-:W-:Y:S02]  /*8b90*/  PRMT R25, RZ, 0x7610, R25 ;  /* 0x00007610ff197816 */ /* 0x002fe40000000019 */
[----:B------:R1:W-:Y:S01]  /*8ba0*/  STS.U16 [R21+UR9+0xb300], R29 ;  /* 0x00b3001d15007988 */ /* 0x0003e20008000409 */
[C---:B------:R-:W-:Y:S01]  /*8bb0*/  IMAD.WIDE R158, R19.reuse, 0x2, R158 ;  /* 0x00000002139e7825 */ /* 0x040fe200078e029e */
[----:B------:R-:W-:Y:S02]  /*8bc0*/  PRMT R28, RZ, 0x7610, R28 ;  /* 0x00007610ff1c7816 */ /* 0x000fe4000000001c */
[----:B------:R-:W4:Y:S01]  /*8bd0*/  @!P2 LDG.E.U16 R23, desc[UR20][R134.64] ;  /* 0x000000148617a981 */ /* 0x000f22000c1e1500 */
[----:B0-----:R-:W-:Y:S01]  /*8be0*/  PRMT R27, RZ, 0x7610, R27 ;  /* 0x00007610ff1b7816 */ /* 0x001fe2000000001b */
[----:B------:R-:W-:-:S02]  /*8bf0*/  IMAD.WIDE R164, R19, 0x2, R164 ;  /* 0x0000000213a47825 */ /* 0x000fc400078e02a4 */
[----:B------:R0:W-:Y:S01]  /*8c00*/  STS.U16 [R21+UR9+0xb700], R223 ;  /* 0x00b700df15007988 */ /* 0x0001e20008000409 */
[----:B------:R-:W-:Y:S02]  /*8c10*/  PRMT R222, RZ, 0x7610, R222 ;  /* 0x00007610ffde7816 */ /* 0x000fe400000000de */
[----:B-1----:R-:W-:Y:S01]  /*8c20*/  PRMT R29, RZ, 0x7610, R29 ;  /* 0x00007610ff1d7816 */ /* 0x002fe2000000001d */
[C---:B------:R-:W-:Y:S01]  /*8c30*/  IMAD.WIDE R92, R19.reuse, 0x2, R92 ;  /* 0x00000002135c7825 */ /* 0x040fe200078e025c */
[----:B------:R-:W4:Y:S01]  /*8c40*/  @!P2 LDG.E.U16 R24, desc[UR20][R140.64] ;  /* 0x000000148c18a981 */ /* 0x000f22000c1e1500 */
[----:B------:R-:W-:Y:S02]  /*8c50*/  PRMT R224, RZ, 0x7610, R224 ;  /* 0x00007610ffe07816 */ /* 0x000fe400000000e0 */
[----:B------:R-:W-:Y:S01]  /*8c60*/  IMAD.WIDE R96, R19, 0x2, R96 ;  /* 0x0000000213607825 */ /* 0x000fe200078e0260 */
[----:B------:R-:W4:Y:S01]  /*8c70*/  @!P2 LDG.E.U16 R25, desc[UR20][R146.64] ;  /* 0x000000149219a981 */ /* 0x000f22000c1e1500 */
[----:B0-----:R-:W-:-:S02]  /*8c80*/  PRMT R223, RZ, 0x7610, R223 ;  /* 0x00007610ffdf7816 */ /* 0x001fc400000000df */
[C---:B------:R-:W-:Y:S01]  /*8c90*/  IMAD.WIDE R100, R19.reuse, 0x2, R100 ;  /* 0x0000000213647825 */ /* 0x040fe200078e0264 */
[----:B------:R0:W-:Y:S01]  /*8ca0*/  STS.U16 [R21+UR9+0xbb00], R225 ;  /* 0x00bb00e115007988 */ /* 0x0001e20008000409 */
[----:B------:R-:W-:Y:S02]  /*8cb0*/  PRMT R226, RZ, 0x7610, R226 ;  /* 0x00007610ffe27816 */ /* 0x000fe400000000e2 */
[C---:B------:R-:W-:Y:S01]  /*8cc0*/  IMAD.WIDE R104, R19.reuse, 0x2, R104 ;  /* 0x0000000213687825 */ /* 0x040fe200078e0268 */
[----:B------:R-:W4:Y:S03]  /*8cd0*/  @!P2 LDG.E.U16 R26, desc[UR20][R152.64] ;  /* 0x00000014981aa981 */ /* 0x000f26000c1e1500 */
[----:B------:R-:W-:Y:S01]  /*8ce0*/  IMAD.WIDE R108, R19, 0x2, R108 ;  /* 0x00000002136c7825 */ /* 0x000fe200078e026c */
[----:B------:R-:W4:Y:S01]  /*8cf0*/  @!P2 LDG.E.U16 R27, desc[UR20][R158.64] ;  /* 0x000000149e1ba981 */ /* 0x000f22000c1e1500 */
[----:B0-----:R-:W-:-:S02]  /*8d00*/  PRMT R225, RZ, 0x7610, R225 ;  /* 0x00007610ffe17816 */ /* 0x001fc400000000e1 */
[C---:B------:R-:W-:Y:S01]  /*8d10*/  IMAD.WIDE R112, R19.reuse, 0x2, R112 ;  /* 0x0000000213707825 */ /* 0x040fe200078e0270 */
[----:B------:R0:W-:Y:S04]  /*8d20*/  STS.U16 [R21+UR9+0xbf00], R227 ;  /* 0x00bf00e315007988 */ /* 0x0001e80008000409 */
[----:B------:R-:W4:Y:S01]  /*8d30*/  @!P2 LDG.E.U16 R28, desc[UR20][R164.64] ;  /* 0x00000014a41ca981 */ /* 0x000f22000c1e1500 */
[----:B------:R-:W-:-:S03]  /*8d40*/  IMAD.WIDE R116, R19, 0x2, R116 ;  /* 0x0000000213747825 */ /* 0x000fc600078e0274 */
[----:B--2---:R1:W-:Y:S01]  /*8d50*/  STS.U16 [R2+UR9+0x4000], R228 ;  /* 0x004000e402007988 */ /* 0x0043e20008000409 */
[----:B0-----:R-:W-:-:S03]  /*8d60*/  PRMT R227, RZ, 0x7610, R227 ;  /* 0x00007610ffe37816 */ /* 0x001fc600000000e3 */
[----:B------:R-:W2:Y:S01]  /*8d70*/  @!P2 LDG.E.U16 R29, desc[UR20][R92.64] ;  /* 0x000000145c1da981 */ /* 0x000ea2000c1e1500 */
[----:B------:R-:W-:-:S03]  /*8d80*/  IMAD.WIDE R120, R19, 0x2, R120 ;  /* 0x0000000213787825 */ /* 0x000fc600078e0278 */
[----:B------:R-:W2:Y:S01]  /*8d90*/  @!P2 LDG.E.U16 R222, desc[UR20][R96.64] ;  /* 0x0000001460dea981 */ /* 0x000ea2000c1e1500 */
[----:B-1----:R-:W-:Y:S01]  /*8da0*/  PRMT R228, RZ, 0x7610, R228 ;  /* 0x00007610ffe47816 */ /* 0x002fe200000000e4 */
[C---:B------:R-:W-:Y:S02]  /*8db0*/  IMAD.WIDE R124, R19.reuse, 0x2, R124 ;  /* 0x00000002137c7825 */ /* 0x040fe400078e027c */
[----:B---3--:R0:W-:Y:S04]  /*8dc0*/  STS.U16 [R2+UR9+0x4800], R230 ;  /* 0x004800e602007988 */ /* 0x0081e80008000409 */
[----:B------:R-:W3:Y:S01]  /*8dd0*/  @!P2 LDG.E.U16 R223, desc[UR20][R100.64] ;  /* 0x0000001464dfa981 */ /* 0x000ee2000c1e1500 */
[----:B------:R-:W-:-:S03]  /*8de0*/  IMAD.WIDE R130, R19, 0x2, R130 ;  /* 0x0000000213827825 */ /* 0x000fc600078e0282 */
[----:B------:R-:W3:Y:S01]  /*8df0*/  @!P2 LDG.E.U16 R224, desc[UR20][R104.64] ;  /* 0x0000001468e0a981 */ /* 0x000ee2000c1e1500 */
[----:B0-----:R-:W-:Y:S01]  /*8e00*/  PRMT R230, RZ, 0x7610, R230 ;  /* 0x00007610ffe67816 */ /* 0x001fe200000000e6 */
[C---:B------:R-:W-:Y:S02]  /*8e10*/  IMAD.WIDE R136, R19.reuse, 0x2, R136 ;  /* 0x0000000213887825 */ /* 0x040fe400078e0288 */
[----:B------:R-:W3:Y:S02]  /*8e20*/  @!P2 LDG.E.U16 R225, desc[UR20][R108.64] ;  /* 0x000000146ce1a981 */ /* 0x000ee4000c1e1500 */
[C---:B------:R-:W-:Y:S02]  /*8e30*/  IMAD.WIDE R142, R19.reuse, 0x2, R142 ;  /* 0x00000002138e7825 */ /* 0x040fe400078e028e */
[----:B------:R-:W3:Y:S02]  /*8e40*/  @!P2 LDG.E.U16 R226, desc[UR20][R112.64] ;  /* 0x0000001470e2a981 */ /* 0x000ee4000c1e1500 */
[----:B------:R-:W-:-:S02]  /*8e50*/  IMAD.WIDE R148, R19, 0x2, R148 ;  /* 0x0000000213947825 */ /* 0x000fc400078e0294 */
[----:B----4-:R0:W-:Y:S04]  /*8e60*/  STS.U16 [R2+UR9+0x5800], R234 ;  /* 0x005800ea02007988 */ /* 0x0101e80008000409 */
[----:B------:R-:W4:Y:S01]  /*8e70*/  @!P2 LDG.E.U16 R227, desc[UR20][R116.64] ;  /* 0x0000001474e3a981 */ /* 0x000f22000c1e1500 */
[----:B------:R-:W-:-:S03]  /*8e80*/  IMAD.WIDE R154, R19, 0x2, R154 ;  /* 0x00000002139a7825 */ /* 0x000fc600078e029a */
[----:B------:R-:W4:Y:S01]  /*8e90*/  @!P2 LDG.E.U16 R228, desc[UR20][R120.64] ;  /* 0x0000001478e4a981 */ /* 0x000f22000c1e1500 */
[----:B0-----:R-:W-:Y:S01]  /*8ea0*/  PRMT R234, RZ, 0x7610, R234 ;  /* 0x00007610ffea7816 */ /* 0x001fe200000000ea */
[C---:B------:R-:W-:Y:S02]  /*8eb0*/  IMAD.WIDE R160, R19.reuse, 0x2, R160 ;  /* 0x0000000213a07825 */ /* 0x040fe400078e02a0 */
[----:B------:R0:W-:Y:S02]  /*8ec0*/  STS.U16 [R2+UR9+0x6000], R236 ;  /* 0x006000ec02007988 */ /* 0x0001e40008000409 */
[C---:B------:R-:W-:Y:S02]  /*8ed0*/  IMAD.WIDE R220, R19.reuse, 0x2, R220 ;  /* 0x0000000213dc7825 */ /* 0x040fe400078e02dc */
[----:B------:R-:W4:Y:S02]  /*8ee0*/  @!P2 LDG.E.U16 R230, desc[UR20][R130.64] ;  /* 0x0000001482e6a981 */ /* 0x000f24000c1e1500 */
[----:B------:R-:W-:-:S02]  /*8ef0*/  IMAD.WIDE R94, R19, 0x2, R94 ;  /* 0x00000002135e7825 */ /* 0x000fc400078e025e */
[----:B------:R1:W-:Y:S01]  /*8f00*/  STS.U16 [R2+UR9+0x7000], R240 ;  /* 0x007000f002007988 */ /* 0x0003e20008000409 */
[----:B0-----:R-:W-:Y:S01]  /*8f10*/  PRMT R236, RZ, 0x7610, R236 ;  /* 0x00007610ffec7816 */ /* 0x001fe200000000ec */
[C---:B------:R-:W-:Y:S02]  /*8f20*/  IMAD.WIDE R98, R19.reuse, 0x2, R98 ;  /* 0x0000000213627825 */ /* 0x040fe400078e0262 */
[----:B------:R0:W-:Y:S04]  /*8f30*/  STS.U16 [R2+UR9+0x7400], R241 ;  /* 0x007400f102007988 */ /* 0x0001e80008000409 */
[----:B------:R0:W-:Y:S01]  /*8f40*/  STS.U16 [R2+UR9+0x6800], R238 ;  /* 0x006800ee02007988 */ /* 0x0001e20008000409 */
[----:B------:R-:W-:Y:S01]  /*8f50*/  IMAD.WIDE R102, R19, 0x2, R102 ;  /* 0x0000000213667825 */ /* 0x000fe200078e0266 */
[----:B-1----:R-:W-:-:S02]  /*8f60*/  PRMT R240, RZ, 0x7610, R240 ;  /* 0x00007610fff07816 */ /* 0x002fc400000000f0 */
[----:B------:R-:W4:Y:S01]  /*8f70*/  @!P2 LDG.E.U16 R234, desc[UR20][R154.64] ;  /* 0x000000149aeaa981 */ /* 0x000f22000c1e1500 */
[C---:B------:R-:W-:Y:S01]  /*8f80*/  IMAD.WIDE R106, R19.reuse, 0x2, R106 ;  /* 0x00000002136a7825 */ /* 0x040fe200078e026a */
[----:B0-----:R-:W-:Y:S02]  /*8f90*/  PRMT R241, RZ, 0x7610, R241 ;  /* 0x00007610fff17816 */ /* 0x001fe400000000f1 */
[----:B------:R-:W4:Y:S01]  /*8fa0*/  @!P2 LDG.E.U16 R236, desc[UR20][R220.64] ;  /* 0x00000014dceca981 */ /* 0x000f22000c1e1500 */
[----:B------:R-:W-:Y:S01]  /*8fb0*/  PRMT R238, RZ, 0x7610, R238 ;  /* 0x00007610ffee7816 */ /* 0x000fe200000000ee */
[C---:B------:R-:W-:Y:S02]  /*8fc0*/  IMAD.WIDE R110, R19.reuse, 0x2, R110 ;  /* 0x00000002136e7825 */ /* 0x040fe400078e026e */
[----:B------:R-:W4:Y:S02]  /*8fd0*/  @!P2 LDG.E.U16 R240, desc[UR20][R106.64] ;  /* 0x000000146af0a981 */ /* 0x000f24000c1e1500 */
[----:B------:R-:W-:-:S02]  /*8fe0*/  IMAD.WIDE R114, R19, 0x2, R114 ;  /* 0x0000000213727825 */ /* 0x000fc400078e0272 */
[----:B------:R-:W4:Y:S02]  /*8ff0*/  @!P2 LDG.E.U16 R238, desc[UR20][R98.64] ;  /* 0x0000001462eea981 */ /* 0x000f24000c1e1500 */
[C---:B------:R-:W-:Y:S02]  /*9000*/  IMAD.WIDE R118, R19.reuse, 0x2, R118 ;  /* 0x0000000213767825 */ /* 0x040fe400078e0276 */
[----:B------:R-:W4:Y:S02]  /*9010*/  @!P2 LDG.E.U16 R241, desc[UR20][R110.64] ;  /* 0x000000146ef1a981 */ /* 0x000f24000c1e1500 */
[C---:B------:R-:W-:Y:S02]  /*9020*/  IMAD.WIDE R122, R19.reuse, 0x2, R122 ;  /* 0x00000002137a7825 */ /* 0x040fe400078e027a */
[----:B------:R0:W5:Y:S02]  /*9030*/  LDL.LU R21, [R1+0x108] ;  /* 0x0001080001157983 */ /* 0x0001640000300800 */
[----:B------:R-:W-:-:S04]  /*9040*/  IMAD.WIDE R126, R19, 0x2, R126 ;  /* 0x00000002137e7825 */ /* 0x000fc800078e027e */
[----:B------:R-:W-:Y:S01]  /*9050*/  IMAD.WIDE R132, R19, 0x2, R132 ;  /* 0x0000000213847825 */ /* 0x000fe200078e0284 */
[----:B------:R1:W-:Y:S04]  /*9060*/  STS.U16 [R2+UR9+0x4400], R229 ;  /* 0x004400e502007988 */ /* 0x0003e80008000409 */
[----:B------:R0:W-:Y:S01]  /*9070*/  STS.U16 [R2+UR9+0x4c00], R231 ;  /* 0x004c00e702007988 */ /* 0x0001e20008000409 */
[----:B-1----:R-:W-:-:S03]  /*9080*/  PRMT R229, RZ, 0x7610, R229 ;  /* 0x00007610ffe57816 */ /* 0x002fc600000000e5 */
        /* <DEDUP_REMOVED lines=24> */
[----:B------:R0:W-:Y:S01]  /*9210*/  STS.U16 [R0+UR9+0x4900], R246 ;  /* 0x004900f600007988 */ /* 0x0001e20008000409 */
[----:B------:R-:W-:-:S03]  /*9220*/  IMAD.WIDE R138, R19, 0x2, R138 ;  /* 0x00000002138a7825 */ /* 0x000fc600078e028a */
[----:B------:R-:W4:Y:S01]  /*9230*/  @!P2 LDG.E.U16 R239, desc[UR20][R102.64] ;  /* 0x0000001466efa981 */ /* 0x000f22000c1e1500 */
[----:B-1----:R-:W-:-:S03]  /*9240*/  PRMT R245, RZ, 0x7610, R245 ;  /* 0x00007610fff57816 */ /* 0x002fc600000000f5 */
[----:B------:R1:W-:Y:S01]  /*9250*/  STS.U16 [R0+UR9+0x4d00], R247 ;  /* 0x004d00f700007988 */ /* 0x0003e20008000409 */
[----:B0-----:R-:W-:-:S03]  /*9260*/  PRMT R246, RZ, 0x7610, R246 ;  /* 0x00007610fff67816 */ /* 0x001fc600000000f6 */
[----:B------:R0:W-:Y:S01]  /*9270*/  STS.U16 [R0+UR9+0x5100], R248 ;  /* 0x005100f800007988 */ /* 0x0001e20008000409 */
[----:B------:R-:W-:-:S03]  /*9280*/  IMAD.WIDE R144, R19, 0x2, R144 ;  /* 0x0000000213907825 */ /* 0x000fc600078e0290 */
[----:B------:R0:W-:Y:S01]  /*9290*/  STS.U16 [R0+UR9+0x5500], R249 ;  /* 0x005500f900007988 */ /* 0x0001e20008000409 */
[----:B-1----:R-:W-:-:S03]  /*92a0*/  PRMT R247, RZ, 0x7610, R247 ;  /* 0x00007610fff77816 */ /* 0x002fc600000000f7 */
[----:B------:R-:W4:Y:S01]  /*92b0*/  @!P2 LDG.E.U16 R242, desc[UR20][R114.64] ;  /* 0x0000001472f2a981 */ /* 0x000f22000c1e1500 */
[----:B0-----:R-:W-:Y:S01]  /*92c0*/  PRMT R248, RZ, 0x7610, R248 ;  /* 0x00007610fff87816 */ /* 0x001fe200000000f8 */
[----:B------:R-:W-:Y:S02]  /*92d0*/  IMAD.WIDE R150, R19, 0x2, R150 ;  /* 0x0000000213967825 */ /* 0x000fe400078e0296 */
[----:B------:R0:W-:Y:S01]  /*92e0*/  STS.U16 [R0+UR9+0x5900], R250 ;  /* 0x005900fa00007988 */ /* 0x0001e20008000409 */
[----:B------:R-:W-:-:S03]  /*92f0*/  PRMT R249, RZ, 0x7610, R249 ;  /* 0x00007610fff97816 */ /* 0x000fc600000000f9 */
[----:B------:R-:W4:Y:S01]  /*9300*/  @!P2 LDG.E.U16 R243, desc[UR20][R118.64] ;  /* 0x0000001476f3a981 */ /* 0x000f22000c1e1500 */
[----:B------:R-:W-:-:S03]  /*9310*/  IMAD.WIDE R156, R19, 0x2, R156 ;  /* 0x00000002139c7825 */ /* 0x000fc600078e029c */
[----:B------:R1:W-:Y:S01]  /*9320*/  STS.U16 [R0+UR9+0x5d00], R251 ;  /* 0x005d00fb00007988 */ /* 0x0003e20008000409 */
[----:B0-----:R-:W-:-:S03]  /*9330*/  PRMT R250, RZ, 0x7610, R250 ;  /* 0x00007610fffa7816 */ /* 0x001fc600000000fa */
[----:B------:R-:W4:Y:S01]  /*9340*/  @!P2 LDG.E.U16 R244, desc[UR20][R122.64] ;  /* 0x000000147af4a981 */ /* 0x000f22000c1e1500 */
[----:B------:R-:W-:-:S03]  /*9350*/  IMAD.WIDE R162, R19, 0x2, R162 ;  /* 0x0000000213a27825 */ /* 0x000fc600078e02a2 */
[----:B------:R0:W-:Y:S01]  /*9360*/  STS.U16 [R0+UR9+0x6100], R252 ;  /* 0x006100fc00007988 */ /* 0x0001e20008000409 */
[----:B-1----:R-:W-:-:S03]  /*9370*/  PRMT R251, RZ, 0x7610, R251 ;  /* 0x00007610fffb7816 */ /* 0x002fc600000000fb */
[----:B------:R-:W4:Y:S01]  /*9380*/  @!P2 LDG.E.U16 R245, desc[UR20][R126.64] ;  /* 0x000000147ef5a981 */ /* 0x000f22000c1e1500 */
[----:B------:R-:W-:-:S03]  /*9390*/  IMAD.WIDE R90, R19, 0x2, R90 ;  /* 0x00000002135a7825 */ /* 0x000fc600078e025a */
[----:B------:R-:W4:Y:S01]  /*93a0*/  @!P2 LDG.E.U16 R246, desc[UR20][R132.64] ;  /* 0x0000001484f6a981 */ /* 0x000f22000c1e1500 */
[----:B0-----:R-:W-:-:S03]  /*93b0*/  PRMT R252, RZ, 0x7610, R252 ;  /* 0x00007610fffc7816 */ /* 0x001fc600000000fc */
[----:B------:R-:W4:Y:S04]  /*93c0*/  @!P2 LDG.E.U16 R247, desc[UR20][R138.64] ;  /* 0x000000148af7a981 */ /* 0x000f28000c1e1500 */
[----:B------:R-:W4:Y:S04]  /*93d0*/  @!P2 LDG.E.U16 R248, desc[UR20][R144.64] ;  /* 0x0000001490f8a981 */ /* 0x000f28000c1e1500 */
[----:B------:R-:W4:Y:S04]  /*93e0*/  @!P2 LDG.E.U16 R249, desc[UR20][R150.64] ;  /* 0x0000001496f9a981 */ /* 0x000f28000c1e1500 */
[----:B------:R-:W4:Y:S04]  /*93f0*/  @!P2 LDG.E.U16 R250, desc[UR20][R156.64] ;  /* 0x000000149cfaa981 */ /* 0x000f28000c1e1500 */
[----:B------:R-:W4:Y:S04]  /*9400*/  @!P2 LDG.E.U16 R251, desc[UR20][R162.64] ;  /* 0x00000014a2fba981 */ /* 0x000f28000c1e1500 */
[----:B------:R-:W4:Y:S04]  /*9410*/  @!P2 LDG.E.U16 R252, desc[UR20][R90.64] ;  /* 0x000000145afca981 */ /* 0x000f28000c1e1500 */
[----:B------:R0:W-:Y:S04]  /*9420*/  STS.U16 [R0+UR9+0x6500], R22 ;  /* 0x0065001600007988 */ /* 0x0001e80008000409 */
[----:B0-----:R0:W5:Y:S01]  /*9430*/  LDL.LU R0, [R1+0x104] ;  /* 0x0001040001007983 */ /* 0x0011620000300800 */
[----:B------:R-:W-:-:S05]  /*9440*/  LOP3.LUT R22, R2, 0x20, RZ, 0x3c, !PT ;  /* 0x0000002002167812 */ /* 0x000fca00078e3cff */
[----:B------:R1:W-:Y:S04]  /*9450*/  STS.U16 [R22+UR9+0x6900], R23 ;  /* 0x0069001716007988 */ /* 0x0003e80008000409 */
[----:B------:R-:W-:Y:S04]  /*9460*/  STS.U16 [R22+UR9+0x6d00], R24 ;  /* 0x006d001816007988 */ /* 0x000fe80008000409 */
[----:B------:R-:W-:Y:S01]  /*9470*/  STS.U16 [R22+UR9+0x7100], R25 ;  /* 0x0071001916007988 */ /* 0x000fe20008000409 */
[----:B-1----:R-:W-:-:S03]  /*9480*/  LOP3.LUT R23, R2, 0x40, RZ, 0x3c, !PT ;  /* 0x0000004002177812 */ /* 0x002fc600078e3cff */
[----:B------:R-:W-:Y:S04]  /*9490*/  STS.U16 [R22+UR9+0x7500], R26 ;  /* 0x0075001a16007988 */ /* 0x000fe80008000409 */
[----:B------:R-:W-:Y:S04]  /*94a0*/  STS.U16 [R22+UR9+0x7900], R27 ;  /* 0x0079001b16007988 */ /* 0x000fe80008000409 */
[----:B------:R1:W-:Y:S04]  /*94b0*/  STS.U16 [R22+UR9+0x7d00], R28 ;  /* 0x007d001c16007988 */ /* 0x0003e80008000409 */
[----:B--2---:R0:W-:Y:S04]  /*94c0*/  STS.U16 [R23+UR9+0x4200], R29 ;  /* 0x0042001d17007988 */ /* 0x0041e80008000409 */
[----:B------:R0:W-:Y:S04]  /*94d0*/  STS.U16 [R23+UR9+0x4600], R222 ;  /* 0x004600de17007988 */ /* 0x0001e80008000409 */
[----:B---3--:R0:W-:Y:S04]  /*94e0*/  STS.U16 [R23+UR9+0x4a00], R223 ;  /* 0x004a00df17007988 */ /* 0x0081e80008000409 */
[----:B------:R0:W-:Y:S04]  /*94f0*/  STS.U16 [R23+UR9+0x4e00], R224 ;  /* 0x004e00e017007988 */ /* 0x0001e80008000409 */
[----:B------:R0:W-:Y:S04]  /*9500*/  STS.U16 [R23+UR9+0x5200], R225 ;  /* 0x005200e117007988 */ /* 0x0001e80008000409 */
[----:B------:R0:W-:Y:S01]  /*9510*/  STS.U16 [R23+UR9+0x5600], R226 ;  /* 0x005600e217007988 */ /* 0x0001e20008000409 */
[----:B-1----:R-:W-:-:S03]  /*9520*/  LOP3.LUT R22, R2, 0x60, RZ, 0x3c, !PT ;  /* 0x0000006002167812 */ /* 0x002fc600078e3cff */
[----:B----4-:R0:W-:Y:S04]  /*9530*/  STS.U16 [R23+UR9+0x5a00], R227 ;  /* 0x005a00e317007988 */ /* 0x0101e80008000409 */
[----:B------:R0:W-:Y:S01]  /*9540*/  STS.U16 [R23+UR9+0x5e00], R228 ;  /* 0x005e00e417007988 */ /* 0x0001e20008000409 */
[----:B------:R-:W-:-:S04]  /*9550*/  ULEA UR11, UR18, UR9, 0x3 ;  /* 0x00000009120b7291 */ /* 0x000fc8000f8e18ff */
[----:B------:R-:W-:Y:S01]  /*9560*/  UIADD3 UR11, UPT, UPT, UR11, 0xc000, URZ ;  /* 0x0000c0000b0b7890 */ /* 0x000fe2000fffe0ff */
[----:B------:R0:W-:Y:S04]  /*9570*/  STS.U16 [R23+UR9+0x6200], R229 ;  /* 0x006200e517007988 */ /* 0x0001e80008000409 */
        /* <DEDUP_REMOVED lines=22> */
[----:B------:R0:W-:Y:S01]  /*96e0*/  STS.U16 [R22+UR9+0x7f00], R252 ;  /* 0x007f00fc16007988 */ /* 0x0001e20008000409 */
[----:B------:R1:W-:Y:S06]  /*96f0*/  MEMBAR.ALL.CTA ;  /* 0x0000000000007992 */ /* 0x0003ec0000008000 */
[----:B-1----:R-:W1:Y:S02]  /*9700*/  FENCE.VIEW.ASYNC.S ;  /* 0x00000000000073c6 */ /* 0x002e640000000000 */
[----:B-1----:R-:W-:Y:S06]  /*9710*/  BAR.SYNC.DEFER_BLOCKING 0x0 ;  /* 0x0000000000007b1d */ /* 0x002fec0000010000 */
[----:B------:R-:W-:Y:S05]  /*9720*/  @P0 BRA `(.L_x_9) ;  /* 0x00000000004c0947 */ /* 0x000fea0003800000 */
[----:B------:R-:W-:Y:S01]  /*9730*/  UMOV UR13, 0x40004040 ;  /* 0x40004040000d7882 */ /* 0x000fe20000000000 */
        /* <DEDUP_REMOVED lines=9> */
[----:B------:R1:W-:Y:S01]  /*97d0*/  UTCHMMA gdesc[UR12], gdesc[UR14], tmem[UR8], tmem[UR16], idesc[UR17], UPT ;  /* 0x00ff100e0c0075ea */ /* 0x0003e2000b800008 */
        /* <DEDUP_REMOVED lines=8> */
.L_x_9:
[----:B------:R-:W-:Y:S01]  /*9860*/  UIADD3 UR18, UPT, UPT, UR18, 0x1, URZ ;  /* 0x0000000112127890 */ /* 0x000fe2000fffe0ff */
[----:B-----5:R-:W-:Y:S01]  /*9870*/  VIADD R21, R21, 0xffffffff ;  /* 0xffffffff15157836 */ /* 0x020fe20000000000 */
[----:B------:R-:W-:Y:S02]  /*9880*/  UIADD3 UR19, UPT, UPT, UR19, -0x40, URZ ;  /* 0xffffffc013137890 */ /* 0x000fe4000fffe0ff */
[----:B------:R-:W-:Y:S02]  /*9890*/  UISETP.GT.AND UP1, UPT, UR18, 0x1, UPT ;  /* 0x000000011200788c */ /* 0x000fe4000bf24270 */
[----:B------:R-:W-:Y:S02]  /*98a0*/  ISETP.NE.U32.AND P2, PT, R21, RZ, PT ;  /* 0x000000ff1500720c */ /* 0x000fe40003f45070 */
[----:B-1----:R-:W-:Y:S02]  /*98b0*/  USEL UR4, URZ, 0x1, !UP1 ;  /* 0x00000001ff047887 */ /* 0x002fe4000c800000 */
[----:B------:R-:W-:-:S02]  /*98c0*/  USEL UR18, UR18, URZ, !UP1 ;  /* 0x000000ff12127287 */ /* 0x000fc4000c800000 */
[----:B------:R-:W-:-:S03]  /*98d0*/  ULOP3.LUT UR6, UR5, UR4, URZ, 0x3c, !UPT ;  /* 0x0000000405067292 */ /* 0x000fc6000f8e3cff */
[----:B------:R-:W-:-:S04]  /*98e0*/  UMOV UR4, UR5 ;  /* 0x0000000500047c82 */ /* 0x000fc80008000000 */
[----:B------:R-:W-:Y:S01]  /*98f0*/  UMOV UR5, UR6 ;  /* 0x0000000600057c82 */ /* 0x000fe20008000000 */
[----:B------:R-:W-:Y:S05]  /*9900*/  @P2 BRA `(.L_x_10) ;  /* 0xffffffdc00cc2947 */ /* 0x000fea000383ffff */
.L_x_7:
[----:B------:R-:W2:Y:S01]  /*9910*/  LDL.LU R24, [R1] ;  /* 0x0000000001187983 */ /* 0x000ea20000300800 */
[----:B------:R-:W1:Y:S01]  /*9920*/  LDCU.128 UR12, c[0x0][0x390] ;  /* 0x00007200ff0c77ac */ /* 0x000e620008000c00 */
[----:B------:R-:W3:Y:S02]  /*9930*/  LDC R79, c[0x0][0x3b8] ;  /* 0x0000ee00ff4f7b82 */ /* 0x000ee40000000800 */
[----:B0-----:R-:W1:Y:S01]  /*9940*/  LDL R23, [R1+0x84] ;  /* 0x0000840001177983 */ /* 0x001e620000100800 */
[----:B------:R-:W0:Y:S01]  /*9950*/  LDCU UR5, c[0x0][0x3b4] ;  /* 0x00007680ff0577ac */ /* 0x000e220008000800 */
[----:B------:R-:W4:Y:S02]  /*9960*/  S2R R22, SR_TID.X ;  /* 0x0000000000167919 */ /* 0x000f240000002100 */
[C---:B----4-:R-:W-:Y:S02]  /*9970*/  IMAD.SHL.U32 R2, R22.reuse, 0x80, RZ ;  /* 0x0000008016027824 */ /* 0x050fe400078e00ff */
[----:B------:R-:W-:-:S03]  /*9980*/  IMAD.SHL.U32 R80, R22, 0x10, RZ ;  /* 0x0000001016507824 */ /* 0x000fc600078e00ff */
[----:B------:R-:W-:Y:S02]  /*9990*/  LOP3.LUT R68, R2, 0x800, RZ, 0xc0, !PT ;  /* 0x0000080002447812 */ /* 0x000fe400078ec0ff */
[----:B------:R-:W-:Y:S02]  /*99a0*/  LOP3.LUT R3, R80, 0xf0, RZ, 0xc0, !PT ;  /* 0x000000f050037812 */ /* 0x000fe400078ec0ff */
[----:B--2---:R-:W-:Y:S02]  /*99b0*/  ISETP.GE.AND P2, PT, R24, 0x40, PT ;  /* 0x000000401800780c */ /* 0x004fe40003f46270 */
[----:B-1----:R-:W-:-:S11]  /*99c0*/  ISETP.GE.AND P0, PT, R23, UR14, PT ;  /* 0x0000000e17007c0c */ /* 0x002fd6000bf06270 */
[----:B0--3--:R-:W-:Y:S05]  /*99d0*/  @!P2 BRA `(.L_x_11) ;  /* 0x000000000010a947 */ /* 0x009fea0003800000 */
[----:B------:R-:W-:-:S06]  /*99e0*/  USHF.L.U32 UR4, UR4, 0x1f, URZ ;  /* 0x0000001f04047899 */ /* 0x000fcc00080006ff */
[----:B------:R-:W-:-:S04]  /*99f0*/  IMAD.U32 R2, RZ, RZ, UR4 ;  /* 0x00000004ff027e24 */ /* 0x000fc8000f8e00ff */
[----:B------:R-:W0:Y:S02]  /*9a00*/  SYNCS.PHASECHK.TRANS64.TRYWAIT P2, [UR11], R2 ;  /* 0x00000002ff0075a7 */ /* 0x000e24000804110b */
[----:B0-----:R-:W-:Y:S05]  /*9a10*/  @!P2 BRA `(.L_x_12) ;  /* 0x000000200058a947 */ /* 0x001fea0003800000 */
.L_x_11:
[----:B------:R-:W2:Y:S04]  /*9a20*/  LDL.LU R71, [R1+0x84] ;  /* 0x0000840001477983 */ /* 0x000ea80000300800 */
[----:B------:R-:W3:Y:S04]  /*9a30*/  LDL.LU R74, [R1+0xc8] ;  /* 0x0000c800014a7983 */ /* 0x000ee80000300800 */
[----:B------:R-:W4:Y:S04]  /*9a40*/  LDL.LU R72, [R1+0xc4] ;  /* 0x0000c40001487983 */ /* 0x000f280000300800 */
[----:B------:R-:W5:Y:S04]  /*9a50*/  LDL.LU R69, [R1+0x80] ;  /* 0x0000800001457983 */ /* 0x000f680000300800 */
[----:B------:R-:W5:Y:S04]  /*9a60*/  LDL.LU R70, [R1+0x7c] ;  /* 0x00007c0001467983 */ /* 0x000f680000300800 */
[----:B------:R-:W5:Y:S04]  /*9a70*/  LDL.LU R85, [R1+0x8] ;  /* 0x0000080001557983 */ /* 0x000f680000300800 */
[----:B------:R-:W5:Y:S01]  /*9a80*/  LDL.LU R88, [R1+0x4] ;  /* 0x0000040001587983 */ /* 0x000f620000300800 */
[----:B------:R-:W-:Y:S01]  /*9a90*/  IADD3 R73, PT, PT, R3, UR9, R68 ;  /* 0x0000000903497c10 */ /* 0x000fe2000fffe044 */
[C---:B------:R-:W-:Y:S01]  /*9aa0*/  IMAD R3, R0.reuse, R79, RZ ;  /* 0x0000004f00037224 */ /* 0x040fe200078e02ff */
[----:B------:R-:W-:Y:S01]  /*9ab0*/  ISETP.LT.AND P5, PT, R0, UR15, !P0 ;  /* 0x0000000f00007c0c */ /* 0x000fe2000c7a1270 */
[----:B------:R-:W-:Y:S01]  /*9ac0*/  BAR.SYNC.DEFER_BLOCKING 0x0 ;  /* 0x0000000000007b1d */ /* 0x000fe20000010000 */
[----:B------:R-:W-:-:S05]  /*9ad0*/  LOP3.LUT R80, R80, 0x7f0, RZ, 0xc0, !PT ;  /* 0x000007f050507812 */ /* 0x000fca00078ec0ff */
[----:B------:R-:W5:Y:S04]  /*9ae0*/  LDL.LU R87, [R1+0x78] ;  /* 0x0000780001577983 */ /* 0x000f680000300800 */
[----:B------:R-:W5:Y:S01]  /*9af0*/  LDL.LU R86, [R1+0x74] ;  /* 0x0000740001567983 */ /* 0x000f620000300800 */
[----:B------:R-:W0:Y:S02]  /*9b00*/  @!P1 SYNCS.CCTL.IV [UR9+0xc000] ;  /* 0x00c00000ff0099b1 */ /* 0x000e240008000009 */
[----:B0-----:R-:W-:Y:S06]  /*9b10*/  BAR.SYNC.DEFER_BLOCKING 0x0 ;  /* 0x0000000000007b1d */ /* 0x001fec0000010000 */
[----:B------:R-:W-:Y:S01]  /*9b20*/  LDTM.16dp32bit_t0_t15.x64 R4, tmem[UR10] ;  /* 0x0000000a000479ee */ /* 0x000fe20008b00000 */
[----:B------:R-:W0:Y:S01]  /*9b30*/  LDTM.16dp32bit_t16_t31.x64 R4, tmem[UR10+0x40] ;  /* 0x0000400a000479ee */ /* 0x000e220008b20000 */
[----:B------:R-:W1:Y:S01]  /*9b40*/  @!P1 SYNCS.CCTL.IV [UR9+0xc008] ;  /* 0x00c00800ff0099b1 */ /* 0x000e620008000009 */
[----:B------:R-:W-:Y:S01]  /*9b50*/  NOP ;  /* 0x0000000000007918 */ /* 0x000fe20000000000 */
[----:B0-----:R-:W-:-:S02]  /*9b60*/  F2FP.BF16.F32.PACK_AB R4, R6, R4 ;  /* 0x000000040604723e */ /* 0x001fc400000010ff */
[----:B------:R-:W-:Y:S02]  /*9b70*/  F2FP.BF16.F32.PACK_AB R6, R14, R12 ;  /* 0x0000000c0e06723e */ /* 0x000fe400000010ff */
[----:B------:R-:W-:Y:S02]  /*9b80*/  F2FP.BF16.F32.PACK_AB R20, R22, R20 ;  /* 0x000000141614723e */ /* 0x000fe400000010ff */
[----:B------:R-:W-:Y:S02]  /*9b90*/  F2FP.BF16.F32.PACK_AB R22, R30, R28 ;  /* 0x0000001c1e16723e */ /* 0x000fe400000010ff */
[----:B------:R-:W-:Y:S02]  /*9ba0*/  F2FP.BF16.F32.PACK_AB R36, R38, R36 ;  /* 0x000000242624723e */ /* 0x000fe400000010ff */
[----:B------:R-:W-:Y:S02]  /*9bb0*/  F2FP.BF16.F32.PACK_AB R12, R39, R37 ;  /* 0x00000025270c723e */ /* 0x000fe400000010ff */
[----:B------:R-:W-:-:S02]  /*9bc0*/  F2FP.BF16.F32.PACK_AB R37, R42, R40 ;  /* 0x000000282a25723e */ /* 0x000fc400000010ff */
[----:B------:R-:W-:Y:S02]  /*9bd0*/  F2FP.BF16.F32.PACK_AB R38, R46, R44 ;  /* 0x0000002c2e26723e */ /* 0x000fe400000010ff */
[----:B------:R-:W-:Y:S01]  /*9be0*/  F2FP.BF16.F32.PACK_AB R39, R50, R48 ;  /* 0x000000303227723e */ /* 0x000fe200000010ff */
[----:B--2---:R-:W-:Y:S02]  /*9bf0*/  IMAD R2, R71, UR5, RZ ;  /* 0x0000000547027c24 */ /* 0x004fe4000f8e02ff */
[----:B------:R-:W0:Y:S01]  /*9c00*/  S2R R71, SR_TID.X ;  /* 0x0000000000477919 */ /* 0x000e220000002100 */
[----:B---3--:R-:W-:Y:S02]  /*9c10*/  ISETP.LT.AND P4, PT, R74, UR15, !P0 ;  /* 0x0000000f4a007c0c */ /* 0x008fe4000c781270 */
[----:B------:R-:W-:Y:S02]  /*9c20*/  LEA R78, P6, R2, UR12, 0x1 ;  /* 0x0000000c024e7c11 */ /* 0x000fe4000f8c08ff */
[----:B----4-:R-:W-:-:S02]  /*9c30*/  ISETP.LT.AND P2, PT, R72, UR15, !P0 ;  /* 0x0000000f48007c0c */ /* 0x010fc4000c741270 */
[----:B------:R-:W-:Y:S02]  /*9c40*/  LEA.HI.X.SX32 R0, R2, UR13, 0x1, P6 ;  /* 0x0000000d02007c11 */ /* 0x000fe4000b0f0eff */
[C---:B-----5:R-:W-:Y:S01]  /*9c50*/  ISETP.LT.AND P3, PT, R69.reuse, UR15, !P0 ;  /* 0x0000000f45007c0c */ /* 0x060fe2000c761270 */
[----:B------:R-:W-:Y:S01]  /*9c60*/  IMAD R69, R69, R79, RZ ;  /* 0x0000004f45457224 */ /* 0x000fe200078e02ff */
[----:B------:R-:W-:-:S04]  /*9c70*/  LEA R2, P1, R3, R78, 0x1 ;  /* 0x0000004e03027211 */ /* 0x000fc800078208ff */
[----:B------:R-:W-:Y:S02]  /*9c80*/  LEA R72, P6, R69, R78, 0x1 ;  /* 0x0000004e45487211 */ /* 0x000fe400078c08ff */
[----:B------:R-:W-:Y:S01]  /*9c90*/  LEA.HI.X.SX32 R3, R3, R0, 0x1, P1 ;  /* 0x0000000003037211 */ /* 0x000fe200008f0eff */
[-C--:B------:R-:W-:Y:S01]  /*9ca0*/  IMAD R77, R85, R79.reuse, RZ ;  /* 0x0000004f554d7224 */ /* 0x080fe200078e02ff */
[----:B------:R-:W-:Y:S01]  /*9cb0*/  ISETP.LT.AND P1, PT, R70, UR15, !P0 ;  /* 0x0000000f46007c0c */ /* 0x000fe2000c721270 */
[-C--:B------:R-:W-:Y:S02]  /*9cc0*/  IMAD R81, R88, R79.reuse, RZ ;  /* 0x0000004f58517224 */ /* 0x080fe400078e02ff */
[----:B0-----:R-:W-:Y:S02]  /*9cd0*/  IMAD.SHL.U32 R68, R71, 0x8, RZ ;  /* 0x0000000847447824 */ /* 0x001fe400078e00ff */
[----:B------:R-:W-:Y:S01]  /*9ce0*/  IMAD R71, R70, R79, RZ ;  /* 0x0000004f46477224 */ /* 0x000fe200078e02ff */
[----:B------:R-:W-:-:S02]  /*9cf0*/  F2FP.BF16.F32.PACK_AB R70, R15, R13 ;  /* 0x0000000d0f46723e */ /* 0x000fc400000010ff */
[----:B------:R-:W-:-:S05]  /*9d00*/  LOP3.LUT R68, R68, 0x300, RZ, 0xc0, !PT ;  /* 0x0000030044447812 */ /* 0x000fca00078ec0ff */
[----:B------:R-:W-:Y:S01]  /*9d10*/  IMAD.IADD R84, R68, 0x1, R73 ;  /* 0x0000000144547824 */ /* 0x000fe200078e0249 */
[----:B------:R-:W-:Y:S02]  /*9d20*/  LEA.HI.X.SX32 R73, R69, R0, 0x1, P6 ;  /* 0x0000000045497211 */ /* 0x000fe400030f0eff */
[----:B------:R-:W-:Y:S02]  /*9d30*/  LEA R74, P6, R71, R78, 0x1 ;  /* 0x0000004e474a7211 */ /* 0x000fe400078c08ff */
[----:B------:R-:W-:Y:S02]  /*9d40*/  F2FP.BF16.F32.PACK_AB R68, R7, R5 ;  /* 0x000000050744723e */ /* 0x000fe400000010ff */
[----:B------:R-:W-:Y:S02]  /*9d50*/  LEA.HI.X.SX32 R75, R71, R0, 0x1, P6 ;  /* 0x00000000474b7211 */ /* 0x000fe400030f0eff */
[----:B------:R-:W-:Y:S02]  /*9d60*/  F2FP.BF16.F32.PACK_AB R5, R10, R8 ;  /* 0x000000080a05723e */ /* 0x000fe400000010ff */
[----:B------:R-:W-:-:S02]  /*9d70*/  F2FP.BF16.F32.PACK_AB R69, R11, R9 ;  /* 0x000000090b45723e */ /* 0x000fc400000010ff */
[----:B------:R-:W-:Y:S02]  /*9d80*/  F2FP.BF16.F32.PACK_AB R7, R18, R16 ;  /* 0x000000101207723e */ /* 0x000fe400000010ff */
[----:B------:R-:W-:Y:S02]  /*9d90*/  F2FP.BF16.F32.PACK_AB R71, R19, R17 ;  /* 0x000000111347723e */ /* 0x000fe400000010ff */
[----:B------:R-:W-:Y:S01]  /*9da0*/  LEA R76, P6, R77, R78, 0x1 ;  /* 0x0000004e4d4c7211 */ /* 0x000fe200078c08ff */
[----:B-1----:R-:W-:Y:S01]  /*9db0*/  STS.128 [R84], R4 ;  /* 0x0000000454007388 */ /* 0x002fe20000000c00 */
[----:B------:R-:W-:-:S03]  /*9dc0*/  F2FP.BF16.F32.PACK_AB R8, R23, R21 ;  /* 0x000000151708723e */ /* 0x000fc600000010ff */
[----:B------:R-:W-:Y:S01]  /*9dd0*/  STS.128 [R84+0x400], R68 ;  /* 0x0004004454007388 */ /* 0x000fe20000000c00 */
[----:B------:R-:W-:Y:S02]  /*9de0*/  F2FP.BF16.F32.PACK_AB R9, R27, R25 ;  /* 0x000000191b09723e */ /* 0x000fe400000010ff */
[----:B------:R-:W-:Y:S01]  /*9df0*/  F2FP.BF16.F32.PACK_AB R10, R31, R29 ;  /* 0x0000001d1f0a723e */ /* 0x000fe200000010ff */
[----:B------:R-:W-:Y:S01]  /*9e00*/  BAR.SYNC.DEFER_BLOCKING 0x0 ;  /* 0x0000000000007b1d */ /* 0x000fe20000010000 */
[----:B------:R-:W-:Y:S02]  /*9e10*/  F2FP.BF16.F32.PACK_AB R21, R26, R24 ;  /* 0x000000181a15723e */ /* 0x000fe400000010ff */
[----:B------:R-:W-:Y:S02]  /*9e20*/  F2FP.BF16.F32.PACK_AB R23, R34, R32 ;  /* 0x000000202217723e */ /* 0x000fe400000010ff */
[----:B------:R-:W-:Y:S02]  /*9e30*/  F2FP.BF16.F32.PACK_AB R11, R35, R33 ;  /* 0x00000021230b723e */ /* 0x000fe400000010ff */
[----:B------:R-:W-:-:S02]  /*9e40*/  LEA.HI.X.SX32 R77, R77, R0, 0x1, P6 ;  /* 0x000000004d4d7211 */ /* 0x000fc400030f0eff */
[----:B------:R-:W-:-:S04]  /*9e50*/  LEA R82, P6, R81, R78, 0x1 ;  /* 0x0000004e51527211 */ /* 0x000fc800078c08ff */
[----:B------:R-:W-:Y:S02]  /*9e60*/  LEA.HI.X.SX32 R83, R81, R0, 0x1, P6 ;  /* 0x0000000051537211 */ /* 0x000fe400030f0eff */
[----:B------:R-:W-:Y:S02]  /*9e70*/  ISETP.LT.AND P6, PT, R85, UR15, !P0 ;  /* 0x0000000f55007c0c */ /* 0x000fe4000c7c1270 */
[----:B------:R-:W2:Y:S04]  /*9e80*/  LDL.LU R85, [R1+0x70] ;  /* 0x0000700001557983 */ /* 0x000ea80000300800 */
[----:B------:R-:W3:Y:S04]  /*9e90*/  LDL.LU R81, [R1+0x6c] ;  /* 0x00006c0001517983 */ /* 0x000ee80000300800 */
[----:B------:R-:W0:Y:S04]  /*9ea0*/  LDS.128 R4, [R80+UR9] ;  /* 0x0000000950047984 */ /* 0x000e280008000c00 */
[----:B------:R-:W-:Y:S01]  /*9eb0*/  LDS.128 R24, [R80+UR9+0x800] ;  /* 0x0008000950187984 */ /* 0x000fe20008000c00 */
[----:B------:R-:W-:Y:S06]  /*9ec0*/  BAR.SYNC.DEFER_BLOCKING 0x0 ;  /* 0x0000000000007b1d */ /* 0x000fec0000010000 */
[----:B------:R-:W4:Y:S04]  /*9ed0*/  LDL.LU R35, [R1+0x68] ;  /* 0x0000680001237983 */ /* 0x000f280000300800 */
[----:B------:R-:W-:Y:S04]  /*9ee0*/  STS.128 [R84], R20 ;  /* 0x0000001454007388 */ /* 0x000fe80000000c00 */
[----:B------:R-:W-:Y:S01]  /*9ef0*/  STS.128 [R84+0x400], R8 ;  /* 0x0004000854007388 */ /* 0x000fe20000000c00 */
[----:B------:R-:W-:Y:S06]  /*9f00*/  BAR.SYNC.DEFER_BLOCKING 0x0 ;  /* 0x0000000000007b1d */ /* 0x000fec0000010000 */
[----:B------:R-:W1:Y:S04]  /*9f10*/  LDS.128 R20, [R80+UR9] ;  /* 0x0000000950147984 */ /* 0x000e680008000c00 */
[----:B------:R-:W-:Y:S01]  /*9f20*/  LDS.128 R8, [R80+UR9+0x800] ;  /* 0x0008000950087984 */ /* 0x000fe20008000c00 */
[----:B------:R-:W-:Y:S01]  /*9f30*/  BAR.SYNC.DEFER_BLOCKING 0x0 ;  /* 0x0000000000007b1d */ /* 0x000fe20000010000 */
[----:B------:R-:W-:-:S05]  /*9f40*/  F2FP.BF16.F32.PACK_AB R13, R43, R41 ;  /* 0x000000292b0d723e */ /* 0x000fca00000010ff */
[----:B------:R5:W-:Y:S04]  /*9f50*/  STS.128 [R84], R36 ;  /* 0x0000002454007388 */ /* 0x000be80000000c00 */
[----:B-----5:R-:W5:Y:S04]  /*9f60*/  LDL.LU R36, [R1+0x64] ;  /* 0x0000640001247983 */ /* 0x020f680000300800 */
[----:B------:R-:W5:Y:S04]  /*9f70*/  LDL.LU R41, [R1+0x60] ;  /* 0x0000600001297983 */ /* 0x000f680000300800 */
[----:B------:R-:W5:Y:S01]  /*9f80*/  LDL.LU R34, [R1+0x5c] ;  /* 0x00005c0001227983 */ /* 0x000f620000300800 */
[----:B------:R-:W-:-:S02]  /*9f90*/  F2FP.BF16.F32.PACK_AB R14, R47, R45 ;  /* 0x0000002d2f0e723e */ /* 0x000fc400000010ff */
[----:B------:R-:W-:Y:S02]  /*9fa0*/  F2FP.BF16.F32.PACK_AB R15, R51, R49 ;  /* 0x00000031330f723e */ /* 0x000fe400000010ff */
[----:B------:R-:W-:Y:S02]  /*9fb0*/  F2FP.BF16.F32.PACK_AB R52, R54, R52 ;  /* 0x000000343634723e */ /* 0x000fe400000010ff */
[----:B------:R-:W-:Y:S01]  /*9fc0*/  F2FP.BF16.F32.PACK_AB R16, R55, R53 ;  /* 0x000000353710723e */ /* 0x000fe200000010ff */
[----:B------:R-:W-:Y:S01]  /*9fd0*/  STS.128 [R84+0x400], R12 ;  /* 0x0004000c54007388 */ /* 0x000fe20000000c00 */
[----:B------:R-:W-:Y:S01]  /*9fe0*/  BAR.SYNC.DEFER_BLOCKING 0x0 ;  /* 0x0000000000007b1d */ /* 0x000fe20000010000 */
[----:B------:R-:W-:Y:S02]  /*9ff0*/  F2FP.BF16.F32.PACK_AB R53, R58, R56 ;  /* 0x000000383a35723e */ /* 0x000fe400000010ff */
[----:B------:R-:W-:Y:S02]  /*a000*/  F2FP.BF16.F32.PACK_AB R17, R59, R57 ;  /* 0x000000393b11723e */ /* 0x000fe400000010ff */
[----:B------:R-:W-:-:S02]  /*a010*/  F2FP.BF16.F32.PACK_AB R18, R63, R61 ;  /* 0x0000003d3f12723e */ /* 0x000fc400000010ff */
[----:B------:R-:W-:Y:S01]  /*a020*/  F2FP.BF16.F32.PACK_AB R19, R67, R65 ;  /* 0x000000414313723e */ /* 0x000fe200000010ff */
[----:B------:R-:W-:Y:S01]  /*a030*/  IMAD R33, R87, R79, RZ ;  /* 0x0000004f57217224 */ /* 0x000fe200078e02ff */
[----:B0-----:R-:W-:Y:S01]  /*a040*/  PRMT R32, R4, 0x7632, R32 ;  /* 0x0000763204207816 */ /* 0x001fe20000000020 */
[----:B------:R-:W5:Y:S04]  /*a050*/  LDL.LU R40, [R1+0x58] ;  /* 0x0000580001287983 */ /* 0x000f680000300800 */
[----:B------:R-:W0:Y:S04]  /*a060*/  LDS.128 R12, [R80+UR9] ;  /* 0x00000009500c7984 */ /* 0x000e280008000c00 */
[----:B------:R-:W-:Y:S01]  /*a070*/  LDS.128 R28, [R80+UR9+0x800] ;  /* 0x00080009501c7984 */ /* 0x000fe20008000c00 */
[----:B------:R-:W-:Y:S01]  /*a080*/  BAR.SYNC.DEFER_BLOCKING 0x0 ;  /* 0x0000000000007b1d */ /* 0x000fe20000010000 */
[----:B------:R-:W-:-:S02]  /*a090*/  F2FP.BF16.F32.PACK_AB R54, R62, R60 ;  /* 0x0000003c3e36723e */ /* 0x000fc400000010ff */
[----:B------:R-:W-:-:S05]  /*a0a0*/  F2FP.BF16.F32.PACK_AB R55, R66, R64 ;  /* 0x000000404237723e */ /* 0x000fca00000010ff */
[----:B------:R-:W-:Y:S04]  /*a0b0*/  STS.128 [R84], R52 ;  /* 0x0000003454007388 */ /* 0x000fe80000000c00 */
[----:B------:R1:W-:Y:S01]  /*a0c0*/  STS.128 [R84+0x400], R16 ;  /* 0x0004001054007388 */ /* 0x0003e20000000c00 */
[----:B------:R-:W-:Y:S01]  /*a0d0*/  BAR.SYNC.DEFER_BLOCKING 0x0 ;  /* 0x0000000000007b1d */ /* 0x000fe20000010000 */
[----:B------:R-:W-:Y:S01]  /*a0e0*/  PRMT R38, R5, 0x7632, R38 ;  /* 0x0000763205267816 */ /* 0x000fe20000000026 */
[----:B-1----:R-:W-:-:S04]  /*a0f0*/  IMAD R19, R86, R79, RZ ;  /* 0x0000004f56137224 */ /* 0x002fc800078e02ff */
[----:B------:R1:W-:Y:S01]  /*a100*/  @P5 STG.E.U16 desc[UR20][R2.64], R4 ;  /* 0x0000000402005986 */ /* 0x0003e2000c101514 */
[----:B------:R-:W-:-:S03]  /*a110*/  ISETP.LT.AND P5, PT, R88, UR15, !P0 ;  /* 0x0000000f58007c0c */ /* 0x000fc6000c7a1270 */
[----:B------:R0:W-:Y:S01]  /*a120*/  @P3 STG.E.U16 desc[UR20][R72.64], R32 ;  /* 0x0000002048003986 */ /* 0x0001e2000c101514 */
[----:B------:R-:W-:-:S03]  /*a130*/  ISETP.LT.AND P3, PT, R87, UR15, !P0 ;  /* 0x0000000f57007c0c */ /* 0x000fc6000c761270 */
[----:B------:R-:W-:Y:S01]  /*a140*/  @P1 STG.E.U16 desc[UR20][R74.64], R5 ;  /* 0x000000054a001986 */ /* 0x000fe2000c101514 */
[----:B------:R-:W-:-:S03]  /*a150*/  ISETP.LT.AND P1, PT, R86, UR15, !P0 ;  /* 0x0000000f56007c0c */ /* 0x000fc6000c721270 */
[----:B------:R0:W-:Y:S01]  /*a160*/  @P6 STG.E.U16 desc[UR20][R76.64], R38 ;  /* 0x000000264c006986 */ /* 0x0001e2000c101514 */
[----:B------:R-:W-:-:S04]  /*a170*/  LEA R16, P6, R33, R78, 0x1 ;  /* 0x0000004e21107211 */ /* 0x000fc800078c08ff */
[----:B------:R-:W-:Y:S02]  /*a180*/  LEA.HI.X.SX32 R17, R33, R0, 0x1, P6 ;  /* 0x0000000021117211 */ /* 0x000fe400030f0eff */
[C---:B-1----:R-:W-:Y:S02]  /*a190*/  LEA R2, P6, R19.reuse, R78, 0x1 ;  /* 0x0000004e13027211 */ /* 0x042fe400078c08ff */
[----:B0-----:R-:W-:Y:S02]  /*a1a0*/  PRMT R32, R6, 0x7632, R32 ;  /* 0x0000763206207816 */ /* 0x001fe40000000020 */
[----:B------:R-:W-:Y:S01]  /*a1b0*/  LEA.HI.X.SX32 R3, R19, R0, 0x1, P6 ;  /* 0x0000000013037211 */ /* 0x000fe200030f0eff */
[----:B------:R-:W5:Y:S04]  /*a1c0*/  LDL.LU R38, [R1+0x54] ;  /* 0x0000540001267983 */ /* 0x000f680000300800 */
[----:B------:R-:W-:Y:S04]  /*a1d0*/  @P5 STG.E.U16 desc[UR20][R82.64], R6 ;  /* 0x0000000652005986 */ /* 0x000fe8000c101514 */
[----:B------:R-:W-:Y:S04]  /*a1e0*/  @P3 STG.E.U16 desc[UR20][R16.64], R32 ;  /* 0x0000002010003986 */ /* 0x000fe8000c101514 */
[----:B------:R0:W-:Y:S04]  /*a1f0*/  @P1 STG.E.U16 desc[UR20][R2.64], R7 ;  /* 0x0000000702001986 */ /* 0x0001e8000c101514 */
[----:B------:R-:W5:Y:S01]  /*a200*/  LDL.LU R37, [R1+0x50] ;  /* 0x0000500001257983 */ /* 0x000f620000300800 */
[----:B0-----:R-:W-:Y:S01]  /*a210*/  PRMT R3, R7, 0x7632, R3 ;  /* 0x0000763207037816 */ /* 0x001fe20000000003 */
[----:B--2---:R-:W-:-:S02]  /*a220*/  IMAD R33, R85, R79, RZ ;  /* 0x0000004f55217224 */ /* 0x004fc400078e02ff */
[----:B---3--:R-:W-:-:S03]  /*a230*/  IMAD R19, R81, R79, RZ ;  /* 0x0000004f51137224 */ /* 0x008fc600078e02ff */
[-C--:B------:R-:W-:Y:S02]  /*a240*/  LEA R4, P6, R33, R78.reuse, 0x1 ;  /* 0x0000004e21047211 */ /* 0x080fe400078c08ff */
[----:B------:R-:W-:Y:S02]  /*a250*/  LEA R18, P1, R19, R78, 0x1 ;  /* 0x0000004e13127211 */ /* 0x000fe400078208ff */
[-C--:B------:R-:W-:Y:S02]  /*a260*/  LEA.HI.X.SX32 R5, R33, R0.reuse, 0x1, P6 ;  /* 0x0000000021057211 */ /* 0x080fe400030f0eff */
[----:B------:R-:W-:Y:S02]  /*a270*/  LEA.HI.X.SX32 R19, R19, R0, 0x1, P1 ;  /* 0x0000000013137211 */ /* 0x000fe400008f0eff */
[----:B------:R-:W-:Y:S02]  /*a280*/  ISETP.LT.AND P5, PT, R85, UR15, !P0 ;  /* 0x0000000f55007c0c */ /* 0x000fe4000c7a1270 */
[----:B------:R-:W-:-:S02]  /*a290*/  ISETP.LT.AND P3, PT, R81, UR15, !P0 ;  /* 0x0000000f51007c0c */ /* 0x000fc4000c761270 */
[C---:B----4-:R-:W-:Y:S01]  /*a2a0*/  ISETP.LT.AND P6, PT, R35.reuse, UR15, !P0 ;  /* 0x0000000f23007c0c */ /* 0x050fe2000c7c1270 */
[----:B------:R-:W-:-:S08]  /*a2b0*/  IMAD R33, R35, R79, RZ ;  /* 0x0000004f23217224 */ /* 0x000fd000078e02ff */
[----:B------:R0:W-:Y:S01]  /*a2c0*/  @P5 STG.E.U16 desc[UR20][R4.64], R3 ;  /* 0x0000000304005986 */ /* 0x0001e2000c101514 */
[----:B------:R-:W-:-:S03]  /*a2d0*/  LEA R16, P5, R33, R78, 0x1 ;  /* 0x0000004e21107211 */ /* 0x000fc600078a08ff */
[----:B------:R1:W-:Y:S01]  /*a2e0*/  @P3 STG.E.U16 desc[UR20][R18.64], R20 ;  /* 0x0000001412003986 */ /* 0x0003e2000c101514 */
[----:B------:R-:W-:Y:S01]  /*a2f0*/  LEA.HI.X.SX32 R17, R33, R0, 0x1, P5 ;  /* 0x0000000021117211 */ /* 0x000fe200028f0eff */
[CC--:B-----5:R-:W-:Y:S01]  /*a300*/  IMAD R35, R36.reuse, R79.reuse, RZ ;  /* 0x0000004f24237224 */ /* 0x0e0fe200078e02ff */
[----:B------:R-:W-:Y:S02]  /*a310*/  ISETP.LT.AND P1, PT, R36, UR15, !P0 ;  /* 0x0000000f24007c0c */ /* 0x000fe4000c721270 */
[----:B------:R-:W2:Y:S04]  /*a320*/  LDL.LU R36, [R1+0x4c] ;  /* 0x00004c0001247983 */ /* 0x000ea80000300800 */
[----:B------:R-:W3:Y:S01]  /*a330*/  LDL.LU R32, [R1+0x48] ;  /* 0x0000480001207983 */ /* 0x000ee20000300800 */
[----:B------:R-:W-:Y:S01]  /*a340*/  LEA R2, P3, R35, R78, 0x1 ;  /* 0x0000004e23027211 */ /* 0x000fe200078608ff */
[----:B------:R-:W-:-:S03]  /*a350*/  IMAD R33, R34, R79, RZ ;  /* 0x0000004f22217224 */ /* 0x000fc600078e02ff */
[----:B0-----:R-:W-:Y:S02]  /*a360*/  LEA.HI.X.SX32 R3, R35, R0, 0x1, P3 ;  /* 0x0000000023037211 */ /* 0x001fe400018f0eff */
[----:B------:R-:W-:Y:S02]  /*a370*/  ISETP.LT.AND P3, PT, R34, UR15, !P0 ;  /* 0x0000000f22007c0c */ /* 0x000fe4000c761270 */
[----:B------:R-:W4:Y:S01]  /*a380*/  LDL.LU R34, [R1+0x44] ;  /* 0x0000440001227983 */ /* 0x000f220000300800 */
[----:B------:R-:W-:Y:S01]  /*a390*/  PRMT R5, R20, 0x7632, R5 ;  /* 0x0000763214057816 */ /* 0x000fe20000000005 */
[C---:B------:R-:W-:Y:S01]  /*a3a0*/  IMAD R7, R41.reuse, R79, RZ ;  /* 0x0000004f29077224 */ /* 0x040fe200078e02ff */
[----:B------:R-:W-:Y:S01]  /*a3b0*/  ISETP.LT.AND P5, PT, R41, UR15, !P0 ;  /* 0x0000000f29007c0c */ /* 0x000fe2000c7a1270 */
[----:B-1----:R-:W5:Y:S04]  /*a3c0*/  LDL.LU R20, [R1+0x40] ;  /* 0x0000400001147983 */ /* 0x002f680000300800 */
[----:B------:R0:W-:Y:S01]  /*a3d0*/  @P6 STG.E.U16 desc[UR20][R16.64], R5 ;  /* 0x0000000510006986 */ /* 0x0001e2000c101514 */
[----:B------:R-:W-:-:S03]  /*a3e0*/  LEA R4, P6, R7, R78, 0x1 ;  /* 0x0000004e07047211 */ /* 0x000fc600078c08ff */
[----:B------:R1:W-:Y:S01]  /*a3f0*/  @P1 STG.E.U16 desc[UR20][R2.64], R21 ;  /* 0x0000001502001986 */ /* 0x0003e2000c101514 */
[----:B------:R-:W-:Y:S01]  /*a400*/  LEA R6, P1, R33, R78, 0x1 ;  /* 0x0000004e21067211 */ /* 0x000fe200078208ff */
[C---:B------:R-:W-:Y:S02]  /*a410*/  IMAD R19, R40.reuse, R79, RZ ;  /* 0x0000004f28137224 */ /* 0x040fe400078e02ff */
[----:B------:R-:W5:Y:S01]  /*a420*/  LDL.LU R18, [R1+0x3c] ;  /* 0x00003c0001127983 */ /* 0x000f620000300800 */
[-C--:B0-----:R-:W-:Y:S02]  /*a430*/  LEA.HI.X.SX32 R5, R7, R0.reuse, 0x1, P6 ;  /* 0x0000000007057211 */ /* 0x081fe400030f0eff */
[----:B------:R-:W-:Y:S02]  /*a440*/  ISETP.LT.AND P6, PT, R40, UR15, !P0 ;  /* 0x0000000f28007c0c */ /* 0x000fe4000c7c1270 */
[----:B-1----:R-:W-:Y:S02]  /*a450*/  PRMT R3, R21, 0x7632, R3 ;  /* 0x0000763215037816 */ /* 0x002fe40000000003 */
[----:B------:R-:W-:-:S03]  /*a460*/  LEA.HI.X.SX32 R7, R33, R0, 0x1, P1 ;  /* 0x0000000021077211 */ /* 0x000fc600008f0eff */
[----:B------:R0:W-:Y:S01]  /*a470*/  @P5 STG.E.U16 desc[UR20][R4.64], R3 ;  /* 0x0000000304005986 */ /* 0x0001e2000c101514 */
[----:B------:R-:W-:-:S03]  /*a480*/  LEA R16, P5, R19, R78, 0x1 ;  /* 0x0000004e13107211 */ /* 0x000fc600078a08ff */
[----:B------:R1:W-:Y:S01]  /*a490*/  @P3 STG.E.U16 desc[UR20][R6.64], R22 ;  /* 0x0000001606003986 */ /* 0x0003e2000c101514 */
[----:B------:R-:W-:Y:S02]  /*a4a0*/  LEA.HI.X.SX32 R17, R19, R0, 0x1, P5 ;  /* 0x0000000013117211 */ /* 0x000fe400028f0eff */
[----:B0-----:R-:W-:-:S05]  /*a4b0*/  PRMT R5, R22, 0x7632, R5 ;  /* 0x0000763216057816 */ /* 0x001fca0000000005 */
[----:B------:R0:W-:Y:S01]  /*a4c0*/  @P6 STG.E.U16 desc[UR20][R16.64], R5 ;  /* 0x0000000510006986 */ /* 0x0001e2000c101514 */
[----:B-1----:R-:W-:Y:S01]  /*a4d0*/  PRMT R22, R12, 0x7632, R22 ;  /* 0x000076320c167816 */ /* 0x002fe20000000016 */
[C---:B------:R-:W-:Y:S01]  /*a4e0*/  IMAD R33, R38.reuse, R79, RZ ;  /* 0x0000004f26217224 */ /* 0x040fe200078e02ff */
[----:B------:R-:W-:-:S04]  /*a4f0*/  ISETP.LT.AND P1, PT, R38, UR15, !P0 ;  /* 0x0000000f26007c0c */ /* 0x000fc8000c721270 */
[----:B------:R-:W-:-:S04]  /*a500*/  LEA R2, P3, R33, R78, 0x1 ;  /* 0x0000004e21027211 */ /* 0x000fc800078608ff */
[----:B------:R-:W-:Y:S02]  /*a510*/  LEA.HI.X.SX32 R3, R33, R0, 0x1, P3 ;  /* 0x0000000021037211 */ /* 0x000fe400018f0eff */
[----:B------:R-:W5:Y:S01]  /*a520*/  LDL.LU R33, [R1+0x38] ;  /* 0x0000380001217983 */ /* 0x000f620000300800 */
[C---:B------:R-:W-:Y:S01]  /*a530*/  IMAD R19, R37.reuse, R79, RZ ;  /* 0x0000004f25137224 */ /* 0x040fe200078e02ff */
[----:B------:R-:W-:-:S04]  /*a540*/  ISETP.LT.AND P5, PT, R37, UR15, !P0 ;  /* 0x0000000f25007c0c */ /* 0x000fc8000c7a1270 */
[C---:B------:R-:W-:Y:S01]  /*a550*/  LEA R4, P6, R19.reuse, R78, 0x1 ;  /* 0x0000004e13047211 */ /* 0x040fe200078c08ff */
[----:B------:R1:W-:Y:S03]  /*a560*/  @P1 STG.E.U16 desc[UR20][R2.64], R23 ;  /* 0x0000001702001986 */ /* 0x0003e6000c101514 */
[----:B0-----:R-:W-:Y:S02]  /*a570*/  LEA.HI.X.SX32 R5, R19, R0, 0x1, P6 ;  /* 0x0000000013057211 */ /* 0x001fe400030f0eff */
[----:B-1----:R-:W-:-:S05]  /*a580*/  PRMT R3, R23, 0x7632, R3 ;  /* 0x0000763217037816 */ /* 0x002fca0000000003 */
[----:B------:R-:W-:Y:S01]  /*a590*/  @P5 STG.E.U16 desc[UR20][R4.64], R3 ;  /* 0x0000000304005986 */ /* 0x000fe2000c101514 */
[CC--:B--2---:R-:W-:Y:S01]  /*a5a0*/  IMAD R21, R36.reuse, R79.reuse, RZ ;  /* 0x0000004f24157224 */ /* 0x0c4fe200078e02ff */
[----:B------:R-:W-:Y:S02]  /*a5b0*/  ISETP.LT.AND P3, PT, R36, UR15, !P0 ;  /* 0x0000000f24007c0c */ /* 0x000fe4000c761270 */
[C---:B---3--:R-:W-:Y:S01]  /*a5c0*/  ISETP.LT.AND P6, PT, R32.reuse, UR15, !P0 ;  /* 0x0000000f20007c0c */ /* 0x048fe2000c7c1270 */
[-C--:B------:R-:W-:Y:S01]  /*a5d0*/  IMAD R19, R32, R79.reuse, RZ ;  /* 0x0000004f20137224 */ /* 0x080fe200078e02ff */
[C---:B------:R-:W-:Y:S01]  /*a5e0*/  LEA R6, P1, R21.reuse, R78, 0x1 ;  /* 0x0000004e15067211 */ /* 0x040fe200078208ff */
[----:B------:R-:W2:Y:S03]  /*a5f0*/  LDL.LU R32, [R1+0x34] ;  /* 0x0000340001207983 */ /* 0x000ea60000300800 */
[----:B------:R-:W-:Y:S01]  /*a600*/  LEA.HI.X.SX32 R7, R21, R0, 0x1, P1 ;  /* 0x0000000015077211 */ /* 0x000fe200008f0eff */
[----:B------:R-:W3:Y:S04]  /*a610*/  LDL.LU R35, [R1+0x30] ;  /* 0x0000300001237983 */ /* 0x000ee80000300800 */
[----:B------:R0:W-:Y:S01]  /*a620*/  @P3 STG.E.U16 desc[UR20][R6.64], R12 ;  /* 0x0000000c06003986 */ /* 0x0001e2000c101514 */
[C---:B----4-:R-:W-:Y:S01]  /*a630*/  IMAD R21, R34.reuse, R79, RZ ;  /* 0x0000004f22157224 */ /* 0x050fe200078e02ff */
[----:B------:R-:W-:-:S02]  /*a640*/  ISETP.LT.AND P1, PT, R34, UR15, !P0 ;  /* 0x0000000f22007c0c */ /* 0x000fc4000c721270 */
[-C--:B------:R-:W-:Y:S01]  /*a650*/  LEA R16, P5, R19, R78.reuse, 0x1 ;  /* 0x0000004e13107211 */ /* 0x080fe200078a08ff */
[----:B------:R-:W1:Y:S04]  /*a660*/  LDS.128 R4, [R80+UR9] ;  /* 0x0000000950047984 */ /* 0x000e680008000c00 */
[----:B0-----:R-:W4:Y:S04]  /*a670*/  LDL.LU R12, [R1+0x2c] ;  /* 0x00002c00010c7983 */ /* 0x001f280000300800 */
[----:B------:R-:W4:Y:S04]  /*a680*/  LDL.LU R37, [R1+0x28] ;  /* 0x0000280001257983 */ /* 0x000f280000300800 */
[----:B------:R-:W4:Y:S01]  /*a690*/  LDL.LU R34, [R1+0x24] ;  /* 0x0000240001227983 */ /* 0x000f220000300800 */
[----:B------:R-:W-:-:S02]  /*a6a0*/  LEA R2, P3, R21, R78, 0x1 ;  /* 0x0000004e15027211 */ /* 0x000fc400078608ff */
[-C--:B------:R-:W-:Y:S01]  /*a6b0*/  LEA.HI.X.SX32 R17, R19, R0.reuse, 0x1, P5 ;  /* 0x0000000013117211 */ /* 0x080fe200028f0eff */
[CC--:B-----5:R-:W-:Y:S01]  /*a6c0*/  IMAD R19, R20.reuse, R79.reuse, RZ ;  /* 0x0000004f14137224 */ /* 0x0e0fe200078e02ff */
[----:B------:R-:W-:Y:S01]  /*a6d0*/  ISETP.LT.AND P5, PT, R20, UR15, !P0 ;  /* 0x0000000f14007c0c */ /* 0x000fe2000c7a1270 */
[----:B------:R-:W5:Y:S01]  /*a6e0*/  LDL.LU R36, [R1+0x20] ;  /* 0x0000200001247983 */ /* 0x000f620000300800 */
[----:B------:R-:W-:Y:S01]  /*a6f0*/  LEA.HI.X.SX32 R3, R21, R0, 0x1, P3 ;  /* 0x0000000015037211 */ /* 0x000fe200018f0eff */
[C---:B------:R-:W-:Y:S01]  /*a700*/  IMAD R21, R18.reuse, R79, RZ ;  /* 0x0000004f12157224 */ /* 0x040fe200078e02ff */
[----:B------:R-:W-:Y:S01]  /*a710*/  ISETP.LT.AND P3, PT, R18, UR15, !P0 ;  /* 0x0000000f12007c0c */ /* 0x000fe2000c761270 */
[----:B------:R-:W-:Y:S01]  /*a720*/  @P6 STG.E.U16 desc[UR20][R16.64], R22 ;  /* 0x0000001610006986 */ /* 0x000fe2000c101514 */
[----:B------:R-:W-:-:S03]  /*a730*/  LEA R18, P6, R19, R78, 0x1 ;  /* 0x0000004e13127211 */ /* 0x000fc600078c08ff */
[----:B------:R0:W-:Y:S01]  /*a740*/  @P1 STG.E.U16 desc[UR20][R2.64], R13 ;  /* 0x0000000d02001986 */ /* 0x0001e2000c101514 */
[----:B------:R-:W-:Y:S02]  /*a750*/  LEA R20, P1, R21, R78, 0x1 ;  /* 0x0000004e15147211 */ /* 0x000fe400078208ff */
[-C--:B------:R-:W-:Y:S01]  /*a760*/  LEA.HI.X.SX32 R19, R19, R0.reuse, 0x1, P6 ;  /* 0x0000000013137211 */ /* 0x080fe200030f0eff */
[----:B------:R-:W1:Y:S01]  /*a770*/  LDS.128 R80, [R80+UR9+0x800] ;  /* 0x0008000950507984 */ /* 0x000e620008000c00 */
[----:B------:R-:W-:Y:S02]  /*a780*/  LEA.HI.X.SX32 R21, R21, R0, 0x1, P1 ;  /* 0x0000000015157211 */ /* 0x000fe400008f0eff */
[----:B0-----:R-:W-:-:S05]  /*a790*/  PRMT R3, R13, 0x7632, R3 ;  /* 0x000076320d037816 */ /* 0x001fca0000000003 */
[----:B------:R0:W-:Y:S04]  /*a7a0*/  @P5 STG.E.U16 desc[UR20][R18.64], R3 ;  /* 0x0000000312005986 */ /* 0x0001e8000c101514 */
[----:B------:R0:W-:Y:S01]  /*a7b0*/  @P3 STG.E.U16 desc[UR20][R20.64], R14 ;  /* 0x0000000e14003986 */ /* 0x0001e2000c101514 */
[----:B------:R-:W-:Y:S01]  /*a7c0*/  PRMT R22, R14, 0x7632, R22 ;  /* 0x000076320e167816 */ /* 0x000fe20000000016 */
[C---:B------:R-:W-:Y:S01]  /*a7d0*/  IMAD R23, R33.reuse, R79, RZ ;  /* 0x0000004f21177224 */ /* 0x040fe200078e02ff */
[----:B------:R-:W-:-:S04]  /*a7e0*/  ISETP.LT.AND P6, PT, R33, UR15, !P0 ;  /* 0x0000000f21007c0c */ /* 0x000fc8000c7c1270 */
[----:B------:R-:W-:-:S04]  /*a7f0*/  LEA R16, P5, R23, R78, 0x1 ;  /* 0x0000004e17107211 */ /* 0x000fc800078a08ff */
[----:B------:R-:W-:-:S05]  /*a800*/  LEA.HI.X.SX32 R17, R23, R0, 0x1, P5 ;  /* 0x0000000017117211 */ /* 0x000fca00028f0eff */
[----:B------:R0:W-:Y:S01]  /*a810*/  @P6 STG.E.U16 desc[UR20][R16.64], R22 ;  /* 0x0000001610006986 */ /* 0x0001e2000c101514 */
[CC--:B--2---:R-:W-:Y:S01]  /*a820*/  IMAD R33, R32.reuse, R79.reuse, RZ ;  /* 0x0000004f20217224 */ /* 0x0c4fe200078e02ff */
[----:B------:R-:W-:Y:S02]  /*a830*/  ISETP.LT.AND P1, PT, R32, UR15, !P0 ;  /* 0x0000000f20007c0c */ /* 0x000fe4000c721270 */
[----:B------:R-:W2:Y:S02]  /*a840*/  LDL.LU R32, [R1+0x1c] ;  /* 0x00001c0001207983 */ /* 0x000ea40000300800 */
[----:B------:R-:W-:Y:S01]  /*a850*/  LEA R2, P3, R33, R78, 0x1 ;  /* 0x0000004e21027211 */ /* 0x000fe200078608ff */
[CC--:B---3--:R-:W-:Y:S01]  /*a860*/  IMAD R13, R35.reuse, R79.reuse, RZ ;  /* 0x0000004f230d7224 */ /* 0x0c8fe200078e02ff */
[----:B------:R-:W-:Y:S02]  /*a870*/  ISETP.LT.AND P5, PT, R35, UR15, !P0 ;  /* 0x0000000f23007c0c */ /* 0x000fe4000c7a1270 */
[----:B0-----:R-:W-:Y:S01]  /*a880*/  LEA.HI.X.SX32 R3, R33, R0, 0x1, P3 ;  /* 0x0000000021037211 */ /* 0x001fe200018f0eff */
[----:B------:R-:W3:Y:S04]  /*a890*/  LDL.LU R35, [R1+0x18] ;  /* 0x0000180001237983 */ /* 0x000ee80000300800 */
[----:B------:R-:W3:Y:S01]  /*a8a0*/  LDL.LU R20, [R1+0x14] ;  /* 0x0000140001147983 */ /* 0x000ee20000300800 */
[----:B----4-:R-:W-:-:S03]  /*a8b0*/  IMAD R19, R12, R79, RZ ;  /* 0x0000004f0c137224 */ /* 0x010fc600078e02ff */
[----:B------:R0:W-:Y:S02]  /*a8c0*/  @P1 STG.E.U16 desc[UR20][R2.64], R15 ;  /* 0x0000000f02001986 */ /* 0x0001e4000c101514 */
[----:B------:R-:W-:Y:S01]  /*a8d0*/  LEA R18, P1, R19, R78, 0x1 ;  /* 0x0000004e13127211 */ /* 0x000fe200078208ff */
[----:B------:R-:W-:-:S03]  /*a8e0*/  IMAD R23, R34, R79, RZ ;  /* 0x0000004f22177224 */ /* 0x000fc600078e02ff */
[----:B------:R-:W-:Y:S02]  /*a8f0*/  LEA.HI.X.SX32 R19, R19, R0, 0x1, P1 ;  /* 0x0000000013137211 */ /* 0x000fe400008f0eff */
[----:B------:R-:W-:Y:S02]  /*a900*/  ISETP.LT.AND P1, PT, R34, UR15, !P0 ;  /* 0x0000000f22007c0c */ /* 0x000fe4000c721270 */
[----:B------:R-:W4:Y:S04]  /*a910*/  LDL.LU R34, [R1+0x10] ;  /* 0x0000100001227983 */ /* 0x000f280000300800 */
[----:B------:R-:W4:Y:S01]  /*a920*/  LDL.LU R22, [R1+0xc] ;  /* 0x00000c0001167983 */ /* 0x000f220000300800 */
[----:B------:R-:W-:Y:S02]  /*a930*/  ISETP.LT.AND P3, PT, R12, UR15, !P0 ;  /* 0x0000000f0c007c0c */ /* 0x000fe4000c761270 */
[----:B------:R-:W-:Y:S01]  /*a940*/  LEA R12, P6, R13, R78, 0x1 ;  /* 0x0000004e0d0c7211 */ /* 0x000fe200078c08ff */
[----:B------:R-:W-:Y:S01]  /*a950*/  IMAD R21, R37, R79, RZ ;  /* 0x0000004f25157224 */ /* 0x000fe200078e02ff */
[----:B0-----:R-:W-:Y:S01]  /*a960*/  PRMT R3, R15, 0x7632, R3 ;  /* 0x000076320f037816 */ /* 0x001fe20000000003 */
[----:B------:R-:W4:Y:S01]  /*a970*/  LDL.LU R33, [R1+0x100] ;  /* 0x0001000001217983 */ /* 0x000f220000300800 */
[----:B------:R-:W-:-:S02]  /*a980*/  LEA.HI.X.SX32 R13, R13, R0, 0x1, P6 ;  /* 0x000000000d0d7211 */ /* 0x000fc400030f0eff */
[----:B------:R-:W-:-:S03]  /*a990*/  ISETP.LT.AND P6, PT, R37, UR15, !P0 ;  /* 0x0000000f25007c0c */ /* 0x000fc6000c7c1270 */
[----:B------:R0:W-:Y:S01]  /*a9a0*/  @P5 STG.E.U16 desc[UR20][R12.64], R3 ;  /* 0x000000030c005986 */ /* 0x0001e2000c101514 */
[----:B------:R-:W-:-:S03]  /*a9b0*/  LEA R16, P5, R21, R78, 0x1 ;  /* 0x0000004e15107211 */ /* 0x000fc600078a08ff */
[----:B-1----:R-:W-:Y:S01]  /*a9c0*/  @P3 STG.E.U16 desc[UR20][R18.64], R4 ;  /* 0x0000000412003986 */ /* 0x002fe2000c101514 */
[----:B------:R-:W-:Y:S01]  /*a9d0*/  LEA R2, P3, R23, R78, 0x1 ;  /* 0x0000004e17027211 */ /* 0x000fe200078608ff */
[C---:B-----5:R-:W-:Y:S01]  /*a9e0*/  IMAD R15, R36.reuse, R79, RZ ;  /* 0x0000004f240f7224 */ /* 0x060fe200078e02ff */
[-C--:B------:R-:W-:Y:S02]  /*a9f0*/  LEA.HI.X.SX32 R17, R21, R0.reuse, 0x1, P5 ;  /* 0x0000000015117211 */ /* 0x080fe400028f0eff */
[----:B------:R-:W-:Y:S02]  /*aa00*/  ISETP.LT.AND P5, PT, R36, UR15, !P0 ;  /* 0x0000000f24007c0c */ /* 0x000fe4000c7a1270 */
[----:B0-----:R-:W-:Y:S02]  /*aa10*/  PRMT R13, R4, 0x7632, R13 ;  /* 0x00007632040d7816 */ /* 0x001fe4000000000d */
[----:B------:R-:W-:-:S03]  /*aa20*/  LEA.HI.X.SX32 R3, R23, R0, 0x1, P3 ;  /* 0x0000000017037211 */ /* 0x000fc600018f0eff */
[----:B------:R0:W-:Y:S01]  /*aa30*/  @P6 STG.E.U16 desc[UR20][R16.64], R13 ;  /* 0x0000000d10006986 */ /* 0x0001e2000c101514 */
[----:B------:R-:W-:-:S03]  /*aa40*/  LEA R12, P6, R15, R78, 0x1 ;  /* 0x0000004e0f0c7211 */ /* 0x000fc600078c08ff */
[----:B------:R1:W-:Y:S01]  /*aa50*/  @P1 STG.E.U16 desc[UR20][R2.64], R5 ;  /* 0x0000000502001986 */ /* 0x0003e2000c101514 */
[----:B0-----:R-:W-:Y:S02]  /*aa60*/  LEA.HI.X.SX32 R13, R15, R0, 0x1, P6 ;  /* 0x000000000f0d7211 */ /* 0x001fe400030f0eff */
[----:B-1----:R-:W-:-:S05]  /*aa70*/  PRMT R3, R5, 0x7632, R3 ;  /* 0x0000763205037816 */ /* 0x002fca0000000003 */
[----:B------:R0:W-:Y:S01]  /*aa80*/  @P5 STG.E.U16 desc[UR20][R12.64], R3 ;  /* 0x000000030c005986 */ /* 0x0001e2000c101514 */
[----:B------:R-:W-:Y:S01]  /*aa90*/  PRMT R18, R6, 0x7632, R18 ;  /* 0x0000763206127816 */ /* 0x000fe20000000012 */
[CC--:B--2---:R-:W-:Y:S01]  /*aaa0*/  IMAD R21, R32.reuse, R79.reuse, RZ ;  /* 0x0000004f20157224 */ /* 0x0c4fe200078e02ff */
[----:B------:R-:W-:Y:S02]  /*aab0*/  ISETP.LT.AND P3, PT, R32, UR15, !P0 ;  /* 0x0000000f20007c0c */ /* 0x000fe4000c761270 */
[----:B------:R-:W2:Y:S02]  /*aac0*/  LDL.LU R32, [R1+0xfc] ;  /* 0x0000fc0001207983 */ /* 0x000ea40000300800 */
[----:B------:R-:W-:Y:S01]  /*aad0*/  LEA R14, P1, R21, R78, 0x1 ;  /* 0x0000004e150e7211 */ /* 0x000fe200078208ff */
[CC--:B---3--:R-:W-:Y:S01]  /*aae0*/  IMAD R19, R35.reuse, R79.reuse, RZ ;  /* 0x0000004f23137224 */ /* 0x0c8fe200078e02ff */
[----:B------:R-:W-:Y:S01]  /*aaf0*/  ISETP.LT.AND P6, PT, R35, UR15, !P0 ;  /* 0x0000000f23007c0c */ /* 0x000fe2000c7c1270 */
[----:B------:R-:W3:Y:S01]  /*ab00*/  LDL.LU R23, [R1+0xf8] ;  /* 0x0000f80001177983 */ /* 0x000ee20000300800 */
[----:B------:R-:W-:Y:S01]  /*ab10*/  LEA.HI.X.SX32 R15, R21, R0, 0x1, P1 ;  /* 0x00000000150f7211 */ /* 0x000fe200008f0eff */
[----:B------:R-:W-:Y:S01]  /*ab20*/  IMAD R21, R20, R79, RZ ;  /* 0x0000004f14157224 */ /* 0x000fe200078e02ff */
[----:B------:R-:W-:-:S03]  /*ab30*/  LEA R16, P5, R19, R78, 0x1 ;  /* 0x0000004e13107211 */ /* 0x000fc600078a08ff */
[----:B------:R-:W-:Y:S01]  /*ab40*/  @P3 STG.E.U16 desc[UR20][R14.64], R6 ;  /* 0x000000060e003986 */ /* 0x000fe2000c101514 */
[----:B------:R-:W-:Y:S02]  /*ab50*/  LEA R2, P3, R21, R78, 0x1 ;  /* 0x0000004e15027211 */ /* 0x000fe400078608ff */
[-C--:B------:R-:W-:Y:S02]  /*ab60*/  LEA.HI.X.SX32 R17, R19, R0.reuse, 0x1, P5 ;  /* 0x0000000013117211 */ /* 0x080fe400028f0eff */
[----:B------:R-:W-:Y:S02]  /*ab70*/  ISETP.LT.AND P1, PT, R20, UR15, !P0 ;  /* 0x0000000f14007c0c */ /* 0x000fe4000c721270 */
[----:B------:R-:W5:Y:S01]  /*ab80*/  LDL.LU R20, [R1+0xf4] ;  /* 0x0000f40001147983 */ /* 0x000f620000300800 */
[----:B0-----:R-:W-:-:S03]  /*ab90*/  LEA.HI.X.SX32 R3, R21, R0, 0x1, P3 ;  /* 0x0000000015037211 */ /* 0x001fc600018f0eff */
[----:B------:R0:W-:Y:S01]  /*aba0*/  @P6 STG.E.U16 desc[UR20][R16.64], R18 ;  /* 0x0000001210006986 */ /* 0x0001e2000c101514 */
[CC--:B----4-:R-:W-:Y:S01]  /*abb0*/  IMAD R13, R22.reuse, R79.reuse, RZ ;  /* 0x0000004f160d7224 */ /* 0x0d0fe200078e02ff */
[----:B------:R-:W-:Y:S02]  /*abc0*/  ISETP.LT.AND P3, PT, R22, UR15, !P0 ;  /* 0x0000000f16007c0c */ /* 0x000fe4000c761270 */
[----:B------:R-:W4:Y:S04]  /*abd0*/  LDL.LU R22, [R1+0xf0] ;  /* 0x0000f00001167983 */ /* 0x000f280000300800 */
[----:B0-----:R-:W2:Y:S01]  /*abe0*/  LDL.LU R16, [R1+0xec] ;  /* 0x0000ec0001107983 */ /* 0x001ea20000300800 */
[C---:B------:R-:W-:Y:S01]  /*abf0*/  IMAD R5, R34.reuse, R79, RZ ;  /* 0x0000004f22057224 */ /* 0x040fe200078e02ff */
[----:B------:R-:W-:-:S02]  /*ac00*/  ISETP.LT.AND P5, PT, R34, UR15, !P0 ;  /* 0x0000000f22007c0c */ /* 0x000fc4000c7a1270 */
[----:B------:R0:W-:Y:S02]  /*ac10*/  @P1 STG.E.U16 desc[UR20][R2.64], R7 ;  /* 0x0000000702001986 */ /* 0x0001e4000c101514 */
[----:B------:R-:W-:Y:S01]  /*ac20*/  LEA R4, P6, R5, R78, 0x1 ;  /* 0x0000004e05047211 */ /* 0x000fe200078c08ff */
[----:B------:R-:W-:Y:S01]  /*ac30*/  IMAD R15, R79, 0x2, R13 ;  /* 0x000000024f0f7824 */ /* 0x000fe200078e020d */
[----:B------:R-:W3:Y:S02]  /*ac40*/  LDL.LU R21, [R1+0xe8] ;  /* 0x0000e80001157983 */ /* 0x000ee40000300800 */
[----:B------:R-:W-:Y:S02]  /*ac50*/  LEA.HI.X.SX32 R5, R5, R0, 0x1, P6 ;  /* 0x0000000005057211 */ /* 0x000fe400030f0eff */
[----:B0-----:R-:W-:Y:S01]  /*ac60*/  PRMT R3, R7, 0x7632, R3 ;  /* 0x0000763207037816 */ /* 0x001fe20000000003 */
[----:B------:R-:W-:Y:S01]  /*ac70*/  IMAD R17, R79, 0x2, R15 ;  /* 0x000000024f117824 */ /* 0x000fe200078e020f */
[-C--:B------:R-:W-:Y:S01]  /*ac80*/  LEA R12, P1, R13, R78.reuse, 0x1 ;  /* 0x0000004e0d0c7211 */ /* 0x080fe200078208ff */
[----:B------:R-:W4:Y:S04]  /*ac90*/  LDL.LU R19, [R1+0xe4] ;  /* 0x0000e40001137983 */ /* 0x000f280000300800 */
[----:B------:R0:W-:Y:S01]  /*aca0*/  @P5 STG.E.U16 desc[UR20][R4.64], R3 ;  /* 0x0000000304005986 */ /* 0x0001e2000c101514 */
[----:B------:R-:W-:Y:S01]  /*acb0*/  LEA R14, P5, R15, R78, 0x1 ;  /* 0x0000004e0f0e7211 */ /* 0x000fe200078a08ff */
[----:B------:R-:W-:-:S03]  /*acc0*/  IMAD R7, R79, 0x2, R17 ;  /* 0x000000024f077824 */ /* 0x000fc600078e0211 */
[----:B------:R-:W-:Y:S02]  /*acd0*/  LEA.HI.X.SX32 R15, R15, R0, 0x1, P5 ;  /* 0x000000000f0f7211 */ /* 0x000fe400028f0eff */
[----:B------:R-:W-:Y:S02]  /*ace0*/  LEA R2, P5, R17, R78, 0x1 ;  /* 0x0000004e11027211 */ /* 0x000fe400078a08ff */
[-C--:B------:R-:W-:Y:S02]  /*acf0*/  LEA.HI.X.SX32 R13, R13, R0.reuse, 0x1, P1 ;  /* 0x000000000d0d7211 */ /* 0x080fe400008f0eff */
[----:B0-----:R-:W-:Y:S02]  /*ad00*/  PRMT R5, R24, 0x7632, R5 ;  /* 0x0000763218057816 */ /* 0x001fe40000000005 */
[----:B------:R-:W-:Y:S01]  /*ad10*/  LEA.HI.X.SX32 R3, R17, R0, 0x1, P5 ;  /* 0x0000000011037211 */ /* 0x000fe200028f0eff */
[----:B------:R-:W-:Y:S01]  /*ad20*/  IMAD R17, R79, 0x2, R7 ;  /* 0x000000024f117824 */ /* 0x000fe200078e0207 */
[C---:B------:R-:W-:Y:S01]  /*ad30*/  LEA R4, P5, R7.reuse, R78, 0x1 ;  /* 0x0000004e07047211 */ /* 0x040fe200078a08ff */
[----:B------:R-:W-:Y:S04]  /*ad40*/  @P3 STG.E.U16 desc[UR20][R12.64], R24 ;  /* 0x000000180c003986 */ /* 0x000fe8000c101514 */
[----:B------:R0:W-:Y:S02]  /*ad50*/  @P4 STG.E.U16 desc[UR20][R14.64], R5 ;  /* 0x000000050e004986 */ /* 0x0001e4000c101514 */
[----:B0-----:R-:W-:-:S02]  /*ad60*/  LEA.HI.X.SX32 R5, R7, R0, 0x1, P5 ;  /* 0x0000000007057211 */ /* 0x001fc400028f0eff */
[----:B------:R-:W-:-:S04]  /*ad70*/  LEA R6, P5, R17, R78, 0x1 ;  /* 0x0000004e11067211 */ /* 0x000fc800078a08ff */
[----:B------:R-:W-:Y:S02]  /*ad80*/  LEA.HI.X.SX32 R7, R17, R0, 0x1, P5 ;  /* 0x0000000011077211 */ /* 0x000fe400028f0eff */
[----:B-----5:R-:W-:Y:S02]  /*ad90*/  ISETP.LT.AND P4, PT, R20, UR15, !P0 ;  /* 0x0000000f14007c0c */ /* 0x020fe4000c781270 */
[----:B------:R-:W5:Y:S04]  /*ada0*/  LDL.LU R20, [R1+0xe0] ;  /* 0x0000e00001147983 */ /* 0x000f680000300800 */
[----:B------:R-:W5:Y:S01]  /*adb0*/  LDL.LU R18, [R1+0xdc] ;  /* 0x0000dc0001127983 */ /* 0x000f620000300800 */
[----:B--2---:R-:W-:-:S03]  /*adc0*/  ISETP.LT.AND P5, PT, R16, UR15, !P0 ;  /* 0x0000000f10007c0c */ /* 0x004fc6000c7a1270 */
[----:B------:R-:W2:Y:S04]  /*add0*/  LDL.LU R16, [R1+0xd8] ;  /* 0x0000d80001107983 */ /* 0x000ea80000300800 */
[----:B------:R-:W2:Y:S01]  /*ade0*/  LDL.LU R14, [R1+0xd4] ;  /* 0x0000d400010e7983 */ /* 0x000ea20000300800 */
[----:B------:R-:W-:Y:S01]  /*adf0*/  ISETP.LT.AND P6, PT, R33, UR15, !P0 ;  /* 0x0000000f21007c0c */ /* 0x000fe2000c7c1270 */
[C---:B------:R-:W-:Y:S02]  /*ae00*/  IMAD R13, R79.reuse, 0x2, R17 ;  /* 0x000000024f0d7824 */ /* 0x040fe400078e0211 */
[----:B------:R0:W-:Y:S01]  /*ae10*/  @P2 STG.E.U16 desc[UR20][R2.64], R25 ;  /* 0x0000001902002986 */ /* 0x0001e2000c101514 */
[----:B------:R-:W-:Y:S01]  /*ae20*/  ISETP.LT.AND P1, PT, R32, UR15, !P0 ;  /* 0x0000000f20007c0c */ /* 0x000fe2000c721270 */
[----:B------:R-:W-:Y:S01]  /*ae30*/  IMAD R15, R79, 0x2, R13 ;  /* 0x000000024f0f7824 */ /* 0x000fe200078e020d */
[----:B---3--:R-:W-:-:S02]  /*ae40*/  ISETP.LT.AND P3, PT, R23, UR15, !P0 ;  /* 0x0000000f17007c0c */ /* 0x008fc4000c761270 */
[----:B0-----:R-:W-:-:S05]  /*ae50*/  PRMT R3, R25, 0x7632, R3 ;  /* 0x0000763219037816 */ /* 0x001fca0000000003 */
[----:B------:R0:W-:Y:S01]  /*ae60*/  @P6 STG.E.U16 desc[UR20][R4.64], R3 ;  /* 0x0000000304006986 */ /* 0x0001e2000c101514 */
[----:B------:R-:W-:Y:S01]  /*ae70*/  LEA R12, P6, R13, R78, 0x1 ;  /* 0x0000004e0d0c7211 */ /* 0x000fe200078c08ff */
[----:B------:R-:W-:-:S03]  /*ae80*/  IMAD R17, R79, 0x2, R15 ;  /* 0x000000024f117824 */ /* 0x000fc600078e020f */
[----:B------:R-:W-:Y:S02]  /*ae90*/  LEA.HI.X.SX32 R13, R13, R0, 0x1, P6 ;  /* 0x000000000d0d7211 */ /* 0x000fe400030f0eff */
[C---:B------:R-:W-:Y:S02]  /*aea0*/  LEA R2, P6, R15.reuse, R78, 0x1 ;  /* 0x0000004e0f027211 */ /* 0x040fe400078c08ff */
[----:B----4-:R-:W-:Y:S02]  /*aeb0*/  ISETP.LT.AND P2, PT, R22, UR15, !P0 ;  /* 0x0000000f16007c0c */ /* 0x010fe4000c741270 */
[----:B0-----:R-:W-:Y:S02]  /*aec0*/  PRMT R5, R26, 0x7632, R5 ;  /* 0x000076321a057816 */ /* 0x001fe40000000005 */
[----:B------:R-:W-:Y:S01]  /*aed0*/  LEA.HI.X.SX32 R3, R15, R0, 0x1, P6 ;  /* 0x000000000f037211 */ /* 0x000fe200030f0eff */
[----:B------:R-:W-:Y:S01]  /*aee0*/  IMAD R15, R79, 0x2, R17 ;  /* 0x000000024f0f7824 */ /* 0x000fe200078e0211 */
[----:B------:R-:W-:Y:S01]  /*aef0*/  LEA R4, P6, R17, R78, 0x1 ;  /* 0x0000004e11047211 */ /* 0x000fe200078c08ff */
[----:B------:R-:W-:Y:S01]  /*af00*/  @P1 STG.E.U16 desc[UR20][R6.64], R26 ;  /* 0x0000001a06001986 */ /* 0x000fe2000c101514 */
[----:B------:R-:W-:-:S03]  /*af10*/  ISETP.LT.AND P1, PT, R21, UR15, !P0 ;  /* 0x0000000f15007c0c */ /* 0x000fc6000c721270 */
[----:B------:R0:W-:Y:S01]  /*af20*/  @P3 STG.E.U16 desc[UR20][R12.64], R5 ;  /* 0x000000050c003986 */ /* 0x0001e2000c101514 */
[----:B------:R-:W-:-:S03]  /*af30*/  ISETP.LT.AND P3, PT, R19, UR15, !P0 ;  /* 0x0000000f13007c0c */ /* 0x000fc6000c761270 */
[----:B------:R-:W3:Y:S04]  /*af40*/  LDL.LU R21, [R1+0xd0] ;  /* 0x0000d00001157983 */ /* 0x000ee80000300800 */
[----:B------:R-:W4:Y:S01]  /*af50*/  LDL.LU R19, [R1+0xcc] ;  /* 0x0000cc0001137983 */ /* 0x000f220000300800 */
[----:B0-----:R-:W-:Y:S01]  /*af60*/  LEA.HI.X.SX32 R5, R17, R0, 0x1, P6 ;  /* 0x0000000011057211 */ /* 0x001fe200030f0eff */
[----:B------:R-:W-:Y:S01]  /*af70*/  IMAD R17, R79, 0x2, R15 ;  /* 0x000000024f117824 */ /* 0x000fe200078e020f */
[----:B------:R-:W-:Y:S02]  /*af80*/  LEA R6, P6, R15, R78, 0x1 ;  /* 0x0000004e0f067211 */ /* 0x000fe400078c08ff */
[----:B------:R-:W-:Y:S02]  /*af90*/  PRMT R13, R27, 0x7632, R13 ;  /* 0x000076321b0d7816 */ /* 0x000fe4000000000d */
[----:B------:R-:W-:-:S02]  /*afa0*/  LEA.HI.X.SX32 R7, R15, R0, 0x1, P6 ;  /* 0x000000000f077211 */ /* 0x000fc400030f0eff */
[C---:B------:R-:W-:Y:S01]  /*afb0*/  LEA R12, P6, R17.reuse, R78, 0x1 ;  /* 0x0000004e110c7211 */ /* 0x040fe200078c08ff */
[----:B------:R-:W-:Y:S04]  /*afc0*/  @P4 STG.E.U16 desc[UR20][R2.64], R27 ;  /* 0x0000001b02004986 */ /* 0x000fe8000c101514 */
[----:B------:R0:W-:Y:S04]  /*afd0*/  @P2 STG.E.U16 desc[UR20][R4.64], R13 ;  /* 0x0000000d04002986 */ /* 0x0001e8000c101514 */
[----:B------:R-:W-:Y:S01]  /*afe0*/  @P5 STG.E.U16 desc[UR20][R6.64], R8 ;  /* 0x0000000806005986 */ /* 0x000fe2000c101514 */
[----:B0-----:R-:W-:-:S02]  /*aff0*/  LEA.HI.X.SX32 R13, R17, R0, 0x1, P6 ;  /* 0x00000000110d7211 */ /* 0x001fc400030f0eff */
[----:B------:R-:W-:-:S05]  /*b000*/  PRMT R5, R8, 0x7632, R5 ;  /* 0x0000763208057816 */ /* 0x000fca0000000005 */
[----:B------:R0:W-:Y:S01]  /*b010*/  @P1 STG.E.U16 desc[UR20][R12.64], R5 ;  /* 0x000000050c001986 */ /* 0x0001e2000c101514 */
[----:B-----5:R-:W-:Y:S02]  /*b020*/  ISETP.LT.AND P4, PT, R20, UR15, !P0 ;  /* 0x0000000f14007c0c */ /* 0x020fe4000c781270 */
[----:B------:R-:W-:Y:S02]  /*b030*/  ISETP.LT.AND P2, PT, R18, UR15, !P0 ;  /* 0x0000000f12007c0c */ /* 0x000fe4000c741270 */
[----:B------:R-:W5:Y:S04]  /*b040*/  LDL.LU R18, [R1+0xc0] ;  /* 0x0000c00001127983 */ /* 0x000f680000300800 */
[----:B------:R-:W5:Y:S01]  /*b050*/  LDL.LU R20, [R1+0xbc] ;  /* 0x0000bc0001147983 */ /* 0x000f620000300800 */
[----:B--2---:R-:W-:-:S03]  /*b060*/  ISETP.LT.AND P5, PT, R16, UR15, !P0 ;  /* 0x0000000f10007c0c */ /* 0x004fc6000c7a1270 */
[----:B------:R-:W2:Y:S01]  /*b070*/  LDL.LU R16, [R1+0xb8] ;  /* 0x0000b80001107983 */ /* 0x000ea20000300800 */
[----:B------:R-:W-:-:S03]  /*b080*/  ISETP.LT.AND P1, PT, R14, UR15, !P0 ;  /* 0x0000000f0e007c0c */ /* 0x000fc6000c721270 */
[----:B------:R-:W2:Y:S01]  /*b090*/  LDL.LU R14, [R1+0xb4] ;  /* 0x0000b400010e7983 */ /* 0x000ea20000300800 */
[----:B------:R-:W-:-:S04]  /*b0a0*/  IMAD R15, R79, 0x2, R17 ;  /* 0x000000024f0f7824 */ /* 0x000fc800078e0211 */
[----:B------:R-:W-:Y:S01]  /*b0b0*/  IMAD R17, R79, 0x2, R15 ;  /* 0x000000024f117824 */ /* 0x000fe200078e020f */
[----:B------:R-:W-:-:S04]  /*b0c0*/  LEA R2, P6, R15, R78, 0x1 ;  /* 0x0000004e0f027211 */ /* 0x000fc800078c08ff */
[----:B------:R-:W-:Y:S01]  /*b0d0*/  LEA.HI.X.SX32 R3, R15, R0, 0x1, P6 ;  /* 0x000000000f037211 */ /* 0x000fe200030f0eff */
[----:B------:R-:W-:Y:S01]  /*b0e0*/  IMAD R15, R79, 0x2, R17 ;  /* 0x000000024f0f7824 */ /* 0x000fe200078e0211 */
[----:B------:R-:W-:-:S04]  /*b0f0*/  LEA R4, P6, R17, R78, 0x1 ;  /* 0x0000004e11047211 */ /* 0x000fc800078c08ff */
[----:B0-----:R-:W-:Y:S01]  /*b100*/  LEA.HI.X.SX32 R5, R17, R0, 0x1, P6 ;  /* 0x0000000011057211 */ /* 0x001fe200030f0eff */
[----:B------:R-:W-:Y:S01]  /*b110*/  IMAD R17, R79, 0x2, R15 ;  /* 0x000000024f117824 */ /* 0x000fe200078e020f */
[----:B------:R-:W-:Y:S01]  /*b120*/  LEA R6, P6, R15, R78, 0x1 ;  /* 0x0000004e0f067211 */ /* 0x000fe200078c08ff */
[----:B------:R0:W-:Y:S01]  /*b130*/  @P3 STG.E.U16 desc[UR20][R2.64], R9 ;  /* 0x0000000902003986 */ /* 0x0001e2000c101514 */
[----:B------:R-:W-:Y:S02]  /*b140*/  PRMT R8, R9, 0x7632, R8 ;  /* 0x0000763209087816 */ /* 0x000fe40000000008 */
[----:B------:R-:W-:Y:S02]  /*b150*/  LEA.HI.X.SX32 R7, R15, R0, 0x1, P6 ;  /* 0x000000000f077211 */ /* 0x000fe400030f0eff */
[----:B------:R-:W-:Y:S01]  /*b160*/  LEA R12, P6, R17, R78, 0x1 ;  /* 0x0000004e110c7211 */ /* 0x000fe200078c08ff */
[----:B------:R1:W-:Y:S01]  /*b170*/  @P4 STG.E.U16 desc[UR20][R4.64], R8 ;  /* 0x0000000804004986 */ /* 0x0003e2000c101514 */
[----:B0-----:R-:W-:-:S02]  /*b180*/  IMAD R3, R79, 0x2, R17 ;  /* 0x000000024f037824 */ /* 0x001fc400078e0211 */
[----:B------:R-:W-:Y:S02]  /*b190*/  LEA.HI.X.SX32 R13, R17, R0, 0x1, P6 ;  /* 0x00000000110d7211 */ /* 0x000fe400030f0eff */
[----:B------:R-:W-:Y:S01]  /*b1a0*/  IMAD R9, R79, 0x2, R3 ;  /* 0x000000024f097824 */ /* 0x000fe200078e0203 */
[C---:B------:R-:W-:Y:S02]  /*b1b0*/  LEA R2, P6, R3.reuse, R78, 0x1 ;  /* 0x0000004e03027211 */ /* 0x040fe400078c08ff */
[----:B-1----:R-:W-:Y:S02]  /*b1c0*/  PRMT R5, R10, 0x7632, R5 ;  /* 0x000076320a057816 */ /* 0x002fe40000000005 */
[----:B------:R-:W-:Y:S02]  /*b1d0*/  LEA.HI.X.SX32 R3, R3, R0, 0x1, P6 ;  /* 0x0000000003037211 */ /* 0x000fe400030f0eff */
[----:B---3--:R-:W-:Y:S02]  /*b1e0*/  ISETP.LT.AND P3, PT, R21, UR15, !P0 ;  /* 0x0000000f15007c0c */ /* 0x008fe4000c761270 */
[----:B----4-:R-:W-:-:S02]  /*b1f0*/  ISETP.LT.AND P4, PT, R19, UR15, !P0 ;  /* 0x0000000f13007c0c */ /* 0x010fc4000c781270 */
[----:B------:R-:W3:Y:S01]  /*b200*/  LDL.LU R19, [R1+0xb0] ;  /* 0x0000b00001137983 */ /* 0x000ee20000300800 */
[----:B------:R-:W-:-:S03]  /*b210*/  LEA R4, P6, R9, R78, 0x1 ;  /* 0x0000004e09047211 */ /* 0x000fc600078c08ff */
[----:B------:R0:W-:Y:S04]  /*b220*/  @P2 STG.E.U16 desc[UR20][R6.64], R10 ;  /* 0x0000000a06002986 */ /* 0x0001e8000c101514 */
[----:B------:R1:W-:Y:S04]  /*b230*/  @P5 STG.E.U16 desc[UR20][R12.64], R5 ;  /* 0x000000050c005986 */ /* 0x0003e8000c101514 */
[----:B------:R-:W-:Y:S01]  /*b240*/  @P1 STG.E.U16 desc[UR20][R2.64], R11 ;  /* 0x0000000b02001986 */ /* 0x000fe2000c101514 */
[----:B0-----:R-:W-:Y:S02]  /*b250*/  PRMT R10, R11, 0x7632, R10 ;  /* 0x000076320b0a7816 */ /* 0x001fe4000000000a */
[----:B-1----:R-:W-:-:S05]  /*b260*/  LEA.HI.X.SX32 R5, R9, R0, 0x1, P6 ;  /* 0x0000000009057211 */ /* 0x002fca00030f0eff */
[----:B------:R0:W-:Y:S01]  /*b270*/  @P3 STG.E.U16 desc[UR20][R4.64], R10 ;  /* 0x0000000a04003986 */ /* 0x0001e2000c101514 */
[----:B-----5:R-:W-:-:S03]  /*b280*/  ISETP.LT.AND P2, PT, R18, UR15, !P0 ;  /* 0x0000000f12007c0c */ /* 0x020fc6000c741270 */
[----:B------:R-:W4:Y:S04]  /*b290*/  LDL.LU R18, [R1+0xac] ;  /* 0x0000ac0001127983 */ /* 0x000f280000300800 */
[----:B------:R-:W5:Y:S01]  /*b2a0*/  LDL.LU R17, [R1+0xa8] ;  /* 0x0000a80001117983 */ /* 0x000f620000300800 */
[----:B--2---:R-:W-:-:S03]  /*b2b0*/  ISETP.LT.AND P1, PT, R16, UR15, !P0 ;  /* 0x0000000f10007c0c */ /* 0x004fc6000c721270 */
[----:B------:R-:W2:Y:S01]  /*b2c0*/  LDL.LU R16, [R1+0xa4] ;  /* 0x0000a40001107983 */ /* 0x000ea20000300800 */
[----:B------:R-:W-:-:S03]  /*b2d0*/  ISETP.LT.AND P3, PT, R14, UR15, !P0 ;  /* 0x0000000f0e007c0c */ /* 0x000fc6000c761270 */
[----:B------:R-:W5:Y:S04]  /*b2e0*/  LDL.LU R15, [R1+0xa0] ;  /* 0x0000a000010f7983 */ /* 0x000f680000300800 */
[----:B------:R-:W5:Y:S01]  /*b2f0*/  LDL.LU R14, [R1+0x9c] ;  /* 0x00009c00010e7983 */ /* 0x000f620000300800 */
[C---:B------:R-:W-:Y:S01]  /*b300*/  IMAD R7, R79.reuse, 0x2, R9 ;  /* 0x000000024f077824 */ /* 0x040fe200078e0209 */
[----:B0-----:R-:W-:Y:S02]  /*b310*/  PRMT R5, R28, 0x7632, R5 ;  /* 0x000076321c057816 */ /* 0x001fe40000000005 */
[----:B------:R-:W-:Y:S01]  /*b320*/  ISETP.LT.AND P5, PT, R20, UR15, !P0 ;  /* 0x0000000f14007c0c */ /* 0x000fe2000c7a1270 */
[----:B------:R-:W-:Y:S01]  /*b330*/  IMAD R9, R79, 0x2, R7 ;  /* 0x000000024f097824 */ /* 0x000fe200078e0207 */
[----:B------:R-:W-:Y:S01]  /*b340*/  LEA R6, P6, R7, R78, 0x1 ;  /* 0x0000004e07067211 */ /* 0x000fe200078c08ff */
[----:B------:R-:W5:Y:S02]  /*b350*/  LDL.LU R12, [R1+0x98] ;  /* 0x00009800010c7983 */ /* 0x000f640000300800 */
[----:B------:R-:W-:Y:S01]  /*b360*/  IMAD R13, R79, 0x2, R9 ;  /* 0x000000024f0d7824 */ /* 0x000fe200078e0209 */
[----:B------:R-:W-:Y:S01]  /*b370*/  LEA.HI.X.SX32 R7, R7, R0, 0x1, P6 ;  /* 0x0000000007077211 */ /* 0x000fe200030f0eff */
[----:B------:R-:W5:Y:S01]  /*b380*/  LDL.LU R10, [R1+0x94] ;  /* 0x00009400010a7983 */ /* 0x000f620000300800 */
[----:B------:R-:W-:Y:S01]  /*b390*/  LEA R8, P6, R9, R78, 0x1 ;  /* 0x0000004e09087211 */ /* 0x000fe200078c08ff */
[----:B------:R-:W-:-:S03]  /*b3a0*/  IMAD R11, R79, 0x2, R13 ;  /* 0x000000024f0b7824 */ /* 0x000fc600078e020d */
[----:B------:R-:W-:Y:S02]  /*b3b0*/  LEA.HI.X.SX32 R9, R9, R0, 0x1, P6 ;  /* 0x0000000009097211 */ /* 0x000fe400030f0eff */
[C---:B------:R-:W-:Y:S01]  /*b3c0*/  LEA R2, P6, R13.reuse, R78, 0x1 ;  /* 0x0000004e0d027211 */ /* 0x040fe200078c08ff */
[----:B------:R-:W-:Y:S03]  /*b3d0*/  @P4 STG.E.U16 desc[UR20][R6.64], R28 ;  /* 0x0000001c06004986 */ /* 0x000fe6000c101514 */
[----:B------:R-:W-:Y:S01]  /*b3e0*/  LEA.HI.X.SX32 R3, R13, R0, 0x1, P6 ;  /* 0x000000000d037211 */ /* 0x000fe200030f0eff */
[----:B------:R-:W-:Y:S01]  /*b3f0*/  IMAD R13, R79, 0x2, R11 ;  /* 0x000000024f0d7824 */ /* 0x000fe200078e020b */
[C---:B------:R-:W-:Y:S01]  /*b400*/  LEA R4, P6, R11.reuse, R78, 0x1 ;  /* 0x0000004e0b047211 */ /* 0x040fe200078c08ff */
[----:B------:R0:W-:Y:S04]  /*b410*/  @P2 STG.E.U16 desc[UR20][R8.64], R5 ;  /* 0x0000000508002986 */ /* 0x0001e8000c101514 */
[----:B------:R-:W-:Y:S01]  /*b420*/  @P5 STG.E.U16 desc[UR20][R2.64], R29 ;  /* 0x0000001d02005986 */ /* 0x000fe2000c101514 */
[----:B0-----:R-:W-:Y:S01]  /*b430*/  LEA.HI.X.SX32 R5, R11, R0, 0x1, P6 ;  /* 0x000000000b057211 */ /* 0x001fe200030f0eff */
[----:B------:R-:W-:Y:S01]  /*b440*/  IMAD R11, R79, 0x2, R13 ;  /* 0x000000024f0b7824 */ /* 0x000fe200078e020d */
[----:B------:R-:W-:-:S02]  /*b450*/  LEA R6, P6, R13, R78, 0x1 ;  /* 0x0000004e0d067211 */ /* 0x000fc400078c08ff */
[----:B------:R-:W-:Y:S02]  /*b460*/  PRMT R9, R29, 0x7632, R9 ;  /* 0x000076321d097816 */ /* 0x000fe40000000009 */
[----:B---3--:R-:W-:Y:S02]  /*b470*/  ISETP.LT.AND P4, PT, R19, UR15, !P0 ;  /* 0x0000000f13007c0c */ /* 0x008fe4000c781270 */
[----:B------:R-:W-:Y:S02]  /*b480*/  LEA.HI.X.SX32 R7, R13, R0, 0x1, P6 ;  /* 0x000000000d077211 */ /* 0x000fe400030f0eff */
[C---:B------:R-:W-:Y:S01]  /*b490*/  LEA R8, P6, R11.reuse, R78, 0x1 ;  /* 0x0000004e0b087211 */ /* 0x040fe200078c08ff */
[----:B------:R0:W-:Y:S04]  /*b4a0*/  @P1 STG.E.U16 desc[UR20][R4.64], R9 ;  /* 0x0000000904001986 */ /* 0x0001e8000c101514 */
[----:B------:R1:W-:Y:S01]  /*b4b0*/  @P3 STG.E.U16 desc[UR20][R6.64], R30 ;  /* 0x0000001e06003986 */ /* 0x0003e2000c101514 */
[----:B0-----:R-:W-:-:S02]  /*b4c0*/  LEA.HI.X.SX32 R9, R11, R0, 0x1, P6 ;  /* 0x000000000b097211 */ /* 0x001fc400030f0eff */
[----:B------:R-:W-:-:S05]  /*b4d0*/  PRMT R5, R30, 0x7632, R5 ;  /* 0x000076321e057816 */ /* 0x000fca0000000005 */
[----:B------:R0:W-:Y:S01]  /*b4e0*/  @P4 STG.E.U16 desc[UR20][R8.64], R5 ;  /* 0x0000000508004986 */ /* 0x0001e2000c101514 */
[----:B----4-:R-:W-:-:S03]  /*b4f0*/  ISETP.LT.AND P2, PT, R18, UR15, !P0 ;  /* 0x0000000f12007c0c */ /* 0x010fc6000c741270 */
[----:B------:R-:W3:Y:S01]  /*b500*/  LDL.LU R18, [R1+0x90] ;  /* 0x0000900001127983 */ /* 0x000ee20000300800 */
[----:B--2---:R-:W-:-:S03]  /*b510*/  ISETP.LT.AND P1, PT, R16, UR15, !P0 ;  /* 0x0000000f10007c0c */ /* 0x004fc6000c721270 */
[----:B------:R-:W2:Y:S01]  /*b520*/  LDL.LU R16, [R1+0x8c] ;  /* 0x00008c0001107983 */ /* 0x000ea20000300800 */
[----:B-----5:R-:W-:-:S03]  /*b530*/  ISETP.LT.AND P4, PT, R14, UR15, !P0 ;  /* 0x0000000f0e007c0c */ /* 0x020fc6000c781270 */
[----:B------:R-:W4:Y:S01]  /*b540*/  LDL.LU R14, [R1+0x88] ;  /* 0x00008800010e7983 */ /* 0x000f220000300800 */
[----:B------:R-:W-:Y:S01]  /*b550*/  IMAD R3, R79, 0x2, R11 ;  /* 0x000000024f037824 */ /* 0x000fe200078e020b */
[----:B------:R-:W-:-:S03]  /*b560*/  ISETP.LT.AND P5, PT, R17, UR15, !P0 ;  /* 0x0000000f11007c0c */ /* 0x000fc6000c7a1270 */
[----:B------:R-:W-:Y:S01]  /*b570*/  IMAD R11, R79, 0x2, R3 ;  /* 0x000000024f0b7824 */ /* 0x000fe200078e0203 */
[----:B------:R-:W-:-:S04]  /*b580*/  LEA R2, P6, R3, R78, 0x1 ;  /* 0x0000004e03027211 */ /* 0x000fc800078c08ff */
[----:B------:R-:W-:Y:S01]  /*b590*/  LEA.HI.X.SX32 R3, R3, R0, 0x1, P6 ;  /* 0x0000000003037211 */ /* 0x000fe200030f0eff */
[----:B-1----:R-:W-:Y:S01]  /*b5a0*/  IMAD R7, R79, 0x2, R11 ;  /* 0x000000024f077824 */ /* 0x002fe200078e020b */
[----:B------:R-:W-:Y:S02]  /*b5b0*/  LEA R4, P6, R11, R78, 0x1 ;  /* 0x0000004e0b047211 */ /* 0x000fe400078c08ff */
[----:B0-----:R-:W-:Y:S02]  /*b5c0*/  PRMT R9, R31, 0x7632, R9 ;  /* 0x000076321f097816 */ /* 0x001fe40000000009 */
[----:B------:R-:W-:Y:S01]  /*b5d0*/  LEA.HI.X.SX32 R5, R11, R0, 0x1, P6 ;  /* 0x000000000b057211 */ /* 0x000fe200030f0eff */
[----:B------:R-:W-:Y:S01]  /*b5e0*/  IMAD R11, R79, 0x2, R7 ;  /* 0x000000024f0b7824 */ /* 0x000fe200078e0207 */
[----:B------:R-:W-:Y:S04]  /*b5f0*/  @P2 STG.E.U16 desc[UR20][R2.64], R31 ;  /* 0x0000001f02002986 */ /* 0x000fe8000c101514 */
[----:B------:R0:W-:Y:S01]  /*b600*/  @P5 STG.E.U16 desc[UR20][R4.64], R9 ;  /* 0x0000000904005986 */ /* 0x0001e2000c101514 */
[----:B------:R-:W-:Y:S01]  /*b610*/  LEA R8, P5, R11, R78, 0x1 ;  /* 0x0000004e0b087211 */ /* 0x000fe200078a08ff */
[----:B------:R-:W-:Y:S01]  /*b620*/  IMAD R13, R79, 0x2, R11 ;  /* 0x000000024f0d7824 */ /* 0x000fe200078e020b */
[----:B------:R-:W-:-:S02]  /*b630*/  ISETP.LT.AND P3, PT, R15, UR15, !P0 ;  /* 0x0000000f0f007c0c */ /* 0x000fc4000c761270 */
[----:B------:R-:W-:-:S04]  /*b640*/  LEA R6, P6, R7, R78, 0x1 ;  /* 0x0000004e07067211 */ /* 0x000fc800078c08ff */
[-C--:B------:R-:W-:Y:S02]  /*b650*/  LEA.HI.X.SX32 R7, R7, R0.reuse, 0x1, P6 ;  /* 0x0000000007077211 */ /* 0x080fe400030f0eff */
[----:B0-----:R-:W-:Y:S01]  /*b660*/  LEA.HI.X.SX32 R9, R11, R0, 0x1, P5 ;  /* 0x000000000b097211 */ /* 0x001fe200028f0eff */
[----:B------:R-:W-:Y:S01]  /*b670*/  IMAD R11, R79, 0x2, R13 ;  /* 0x000000024f0b7824 */ /* 0x000fe200078e020d */
[----:B------:R-:W-:-:S03]  /*b680*/  PRMT R3, R80, 0x7632, R3 ;  /* 0x0000763250037816 */ /* 0x000fc60000000003 */
[----:B------:R-:W-:Y:S01]  /*b690*/  IMAD R15, R79, 0x2, R11 ;  /* 0x000000024f0f7824 */ /* 0x000fe200078e020b */
[----:B------:R-:W-:Y:S01]  /*b6a0*/  @P1 STG.E.U16 desc[UR20][R6.64], R80 ;  /* 0x0000005006001986 */ /* 0x000fe2000c101514 */
[-C--:B------:R-:W-:Y:S02]  /*b6b0*/  LEA R2, P1, R13, R78.reuse, 0x1 ;  /* 0x0000004e0d027211 */ /* 0x080fe400078208ff */
[----:B------:R-:W-:Y:S01]  /*b6c0*/  IMAD R17, R79, 0x2, R15 ;  /* 0x000000024f117824 */ /* 0x000fe200078e020f */
[----:B------:R0:W-:Y:S01]  /*b6d0*/  @P3 STG.E.U16 desc[UR20][R8.64], R3 ;  /* 0x0000000308003986 */ /* 0x0001e2000c101514 */
[----:B------:R-:W-:Y:S02]  /*b6e0*/  ISETP.LT.AND P6, PT, R10, UR15, !P0 ;  /* 0x0000000f0a007c0c */ /* 0x000fe4000c7c1270 */
[-C--:B------:R-:W-:Y:S02]  /*b6f0*/  LEA R4, P3, R11, R78.reuse, 0x1 ;  /* 0x0000004e0b047211 */ /* 0x080fe400078608ff */
[----:B------:R-:W-:-:S02]  /*b700*/  LEA R10, P5, R15, R78, 0x1 ;  /* 0x0000004e0f0a7211 */ /* 0x000fc400078a08ff */
[----:B------:R-:W-:Y:S02]  /*b710*/  ISETP.LT.AND P2, PT, R12, UR15, !P0 ;  /* 0x0000000f0c007c0c */ /* 0x000fe4000c741270 */
[----:B0-----:R-:W-:Y:S01]  /*b720*/  LEA.HI.X.SX32 R3, R13, R0, 0x1, P1 ;  /* 0x000000000d037211 */ /* 0x001fe200008f0eff */
[----:B------:R-:W-:Y:S01]  /*b730*/  IMAD R13, R79, 0x2, R17 ;  /* 0x000000024f0d7824 */ /* 0x000fe200078e0211 */
[----:B------:R-:W-:Y:S02]  /*b740*/  LEA R6, P1, R17, R78, 0x1 ;  /* 0x0000004e11067211 */ /* 0x000fe400078208ff */
[-C--:B------:R-:W-:Y:S01]  /*b750*/  LEA.HI.X.SX32 R5, R11, R0.reuse, 0x1, P3 ;  /* 0x000000000b057211 */ /* 0x080fe200018f0eff */
[----:B------:R-:W-:Y:S01]  /*b760*/  IMAD R79, R79, 0x2, R13 ;  /* 0x000000024f4f7824 */ /* 0x000fe200078e020d */
[-C--:B------:R-:W-:Y:S02]  /*b770*/  LEA.HI.X.SX32 R11, R15, R0.reuse, 0x1, P5 ;  /* 0x000000000f0b7211 */ /* 0x080fe400028f0eff */
[----:B------:R-:W-:-:S02]  /*b780*/  LEA.HI.X.SX32 R7, R17, R0, 0x1, P1 ;  /* 0x0000000011077211 */ /* 0x000fc400008f0eff */
[----:B------:R-:W-:Y:S01]  /*b790*/  LEA R12, P5, R13, R78, 0x1 ;  /* 0x0000004e0d0c7211 */ /* 0x000fe200078a08ff */
[----:B------:R0:W-:Y:S01]  /*b7a0*/  @P4 STG.E.U16 desc[UR20][R2.64], R81 ;  /* 0x0000005102004986 */ /* 0x0001e2000c101514 */
[----:B------:R-:W-:Y:S02]  /*b7b0*/  PRMT R8, R81, 0x7632, R8 ;  /* 0x0000763251087816 */ /* 0x000fe40000000008 */
[----:B------:R-:W-:Y:S02]  /*b7c0*/  LEA.HI.X.SX32 R13, R13, R0, 0x1, P5 ;  /* 0x000000000d0d7211 */ /* 0x000fe400028f0eff */
[----:B------:R-:W-:Y:S01]  /*b7d0*/  LEA R78, P5, R79, R78, 0x1 ;  /* 0x0000004e4f4e7211 */ /* 0x000fe200078a08ff */
[----:B------:R1:W-:Y:S01]  /*b7e0*/  @P2 STG.E.U16 desc[UR20][R4.64], R8 ;  /* 0x0000000804002986 */ /* 0x0003e2000c101514 */
[----:B------:R-:W-:Y:S02]  /*b7f0*/  PRMT R39, R83, 0x7632, R39 ;  /* 0x0000763253277816 */ /* 0x000fe40000000027 */
[----:B------:R-:W-:-:S02]  /*b800*/  LEA.HI.X.SX32 R79, R79, R0, 0x1, P5 ;  /* 0x000000004f4f7211 */ /* 0x000fc400028f0eff */
[----:B0-----:R-:W-:Y:S01]  /*b810*/  PRMT R3, R82, 0x7632, R3 ;  /* 0x0000763252037816 */ /* 0x001fe20000000003 */
[----:B------:R1:W-:Y:S01]  /*b820*/  @P6 STG.E.U16 desc[UR20][R10.64], R82 ;  /* 0x000000520a006986 */ /* 0x0003e2000c101514 */
[----:B---3--:R-:W-:Y:S02]  /*b830*/  ISETP.LT.AND P3, PT, R18, UR15, !P0 ;  /* 0x0000000f12007c0c */ /* 0x008fe4000c761270 */
[----:B--2---:R-:W-:Y:S02]  /*b840*/  ISETP.LT.AND P1, PT, R16, UR15, !P0 ;  /* 0x0000000f10007c0c */ /* 0x004fe4000c721270 */
[----:B----4-:R-:W-:-:S09]  /*b850*/  ISETP.LT.AND P0, PT, R14, UR15, !P0 ;  /* 0x0000000f0e007c0c */ /* 0x010fd2000c701270 */
[----:B------:R1:W-:Y:S04]  /*b860*/  @P3 STG.E.U16 desc[UR20][R6.64], R3 ;  /* 0x0000000306003986 */ /* 0x0003e8000c101514 */
[----:B------:R1:W-:Y:S04]  /*b870*/  @P1 STG.E.U16 desc[UR20][R12.64], R83 ;  /* 0x000000530c001986 */ /* 0x0003e8000c101514 */
[----:B------:R1:W-:Y:S01]  /*b880*/  @P0 STG.E.U16 desc[UR20][R78.64], R39 ;  /* 0x000000274e000986 */ /* 0x0003e2000c101514 */
[----:B------:R-:W-:Y:S06]  /*b890*/  BAR.SYNC.DEFER_BLOCKING 0x0 ;  /* 0x0000000000007b1d */ /* 0x000fec0000010000 */
[----:B------:R-:W-:Y:S05]  /*b8a0*/  BRA.U UP0, `(.L_x_13) ;  /* 0x0000000100a07547 */ /* 0x000fea000b800000 */
[----:B------:R-:W0:Y:S01]  /*b8b0*/  S2UR UR5, SR_CgaCtaId ;  /* 0x00000000000579c3 */ /* 0x000e220000008800 */
[----:B------:R-:W-:Y:S01]  /*b8c0*/  NOP ;  /* 0x0000000000007918 */ /* 0x000fe20000000000 */
[----:B------:R-:W-:Y:S01]  /*b8d0*/  UMOV UR4, 0x50 ;  /* 0x0000005000047882 */ /* 0x000fe20000000000 */
[----:B------:R-:W-:Y:S02]  /*b8e0*/  IMAD.U32 R0, RZ, RZ, UR8 ;  /* 0x00000008ff007e24 */ /* 0x000fe4000f8e00ff */
[----:B-1----:R-:W-:Y:S02]  /*b8f0*/  IMAD.MOV.U32 R3, RZ, RZ, 0xf ;  /* 0x0000000fff037424 */ /* 0x002fe400078e00ff */
[----:B------:R-:W-:Y:S01]  /*b900*/  IMAD.MOV.U32 R7, RZ, RZ, 0x1 ;  /* 0x00000001ff077424 */ /* 0x000fe200078e00ff */
[----:B------:R-:W-:-:S04]  /*b910*/  LOP3.LUT R0, R0, 0xffff, RZ, 0xc0, !PT ;  /* 0x0000ffff00007812 */ /* 0x000fc800078ec0ff */
[----:B------:R-:W-:-:S05]  /*b920*/  SHF.R.U32.HI R0, RZ, 0x5, R0 ;  /* 0x00000005ff007819 */ /* 0x000fca0000011600 */
[----:B------:R-:W-:Y:S01]  /*b930*/  VIADD R2, R0, 0x10 ;  /* 0x0000001000027836 */ /* 0x000fe20000000000 */
[----:B------:R-:W-:Y:S01]  /*b940*/  SHF.L.U32 R0, R3, R0, RZ ;  /* 0x0000000003007219 */ /* 0x000fe200000006ff */
[----:B0-----:R-:W-:-:S03]  /*b950*/  ULEA UR6, UR5, UR4, 0x18 ;  /* 0x0000000405067291 */ /* 0x001fc6000f8ec0ff */
[----:B------:R-:W-:-:S04]  /*b960*/  SHF.L.U32 R3, R7, R2, RZ ;  /* 0x0000000207037219 */ /* 0x000fc800000006ff */
[----:B------:R-:W-:Y:S02]  /*b970*/  LOP3.LUT R0, R3, R0, RZ, 0xfc, !PT ;  /* 0x0000000003007212 */ /* 0x000fe400078efcff */
[----:B------:R-:W0:Y:S02]  /*b980*/  LDS R5, [UR6] ;  /* 0x00000006ff057984 */ /* 0x000e240008000800 */
[C---:B------:R-:W-:Y:S02]  /*b990*/  LOP3.LUT R2, R0.reuse, 0xffff, RZ, 0xc0, !PT ;  /* 0x0000ffff00027812 */ /* 0x040fe400078ec0ff */
[----:B0-----:R-:W-:-:S04]  /*b9a0*/  LOP3.LUT R3, R0, 0xffff, R5, 0x80, !PT ;  /* 0x0000ffff00037812 */ /* 0x001fc800078e8005 */
[----:B------:R-:W-:-:S13]  /*b9b0*/  ISETP.NE.AND P0, PT, R3, R2, PT ;  /* 0x000000020300720c */ /* 0x000fda0003f05270 */
[----:B------:R-:W-:Y:S05]  /*b9c0*/  @P0 BRA `(.L_x_14) ;  /* 0x0000000000500947 */ /* 0x000fea0003800000 */
[----:B------:R-:W-:Y:S02]  /*b9d0*/  SHF.R.U32.HI R5, RZ, 0x10, R5 ;  /* 0x00000010ff057819 */ /* 0x000fe40000011605 */
[----:B------:R-:W-:-:S04]  /*b9e0*/  SHF.R.U32.HI R2, RZ, 0x10, R0 ;  /* 0x00000010ff027819 */ /* 0x000fc80000011600 */
[----:B------:R-:W-:-:S04]  /*b9f0*/  LOP3.LUT R5, R5, R2, RZ, 0xc0, !PT ;  /* 0x0000000205057212 */ /* 0x000fc800078ec0ff */
[----:B------:R-:W-:-:S13]  /*ba00*/  ISETP.NE.AND P0, PT, R5, R2, PT ;  /* 0x000000020500720c */ /* 0x000fda0003f05270 */
[----:B------:R-:W-:Y:S05]  /*ba10*/  @P0 BRA `(.L_x_15) ;  /* 0x0000000000300947 */ /* 0x000fea0003800000 */
[----:B------:R-:W-:Y:S01]  /*ba20*/  R2UR UR4, R0 ;  /* 0x00000000000472ca */ /* 0x000fe200000e0000 */
[----:B------:R-:W-:Y:S01]  /*ba30*/  VOTEU.ANY UR5, UPT, PT ;  /* 0x0000000000057886 */ /* 0x000fe200038e0100 */
[----:B------:R-:W0:Y:S01]  /*ba40*/  S2R R0, SR_LANEID ;  /* 0x0000000000007919 */ /* 0x000e220000000000 */
[----:B------:R-:W-:-:S10]  /*ba50*/  UFLO.U32 UR5, UR5 ;  /* 0x00000005000572bd */ /* 0x000fd400080e0000 */
[----:B------:R-:W-:-:S06]  /*ba60*/  ULOP3.LUT UR4, URZ, UR4, URZ, 0x33, !UPT ;  /* 0x00000004ff047292 */ /* 0x000fcc000f8e33ff */
[----:B------:R-:W-:-:S04]  /*ba70*/  IMAD.U32 R2, RZ, RZ, UR4 ;  /* 0x00000004ff027e24 */ /* 0x000fc8000f8e00ff */
[----:B------:R-:W1:Y:S02]  /*ba80*/  REDUX UR7, R2 ;  /* 0x00000000020773c4 */ /* 0x000e640000000000 */
[----:B------:R2:W-:Y:S01]  /*ba90*/  UTCATOMSWS.AND URZ, UR4 ;  /* 0x0000000400ff79e3 */ /* 0x0005e20008000000 */
[----:B0-----:R-:W-:Y:S01]  /*baa0*/  ISETP.EQ.U32.AND P0, PT, R0, UR5, PT ;  /* 0x0000000500007c0c */ /* 0x001fe2000bf02070 */
[----:B-1----:R-:W-:-:S12]  /*bab0*/  IMAD.U32 R0, RZ, RZ, UR7 ;  /* 0x00000007ff007e24 */ /* 0x002fd8000f8e00ff */
[----:B------:R2:W-:Y:S01]  /*bac0*/  @P0 ATOMS.AND RZ, [UR6], R0 ;  /* 0x00000000ffff098c */ /* 0x0005e2000a800006 */
[----:B------:R-:W-:Y:S05]  /*bad0*/  BRA `(.L_x_13) ;  /* 0x0000000000147947 */ /* 0x000fea0003800000 */
.L_x_15:
[----:B------:R-:W-:-:S07]  /*bae0*/  MOV R2, 0xbb00 ;  /* 0x0000bb0000027802 */ /* 0x000fce0000000f00 */
[----:B------:R-:W-:Y:S05]  /*baf0*/  CALL.REL.NOINC `($__internal_0_$__cuda_sm10x_tcgen05_guardrail_trap_col_being_dealloced_not_returned_by_alloc) ;  /* 0x00000000002c7944 */ /* 0x000fea0003c00000 */
[----:B------:R-:W-:Y:S05]  /*bb00*/  BRA `(.L_x_13) ;  /* 0x0000000000087947 */ /* 0x000fea0003800000 */
.L_x_14:
[----:B------:R-:W-:-:S07]  /*bb10*/  MOV R2, 0xbb30 ;  /* 0x0000bb3000027802 */ /* 0x000fce0000000f00 */
[----:B------:R-:W-:Y:S05]  /*bb20*/  CALL.REL.NOINC `($__internal_2_$__cuda_sm10x_tcgen05_guardrail_trap_unallocated_columns_being_dealloced) ;  /* 0x0000000000387944 */ /* 0x000fea0003c00000 */
.L_x_13:
[----:B------:R-:W-:Y:S01]  /*bb30*/  NOP ;  /* 0x0000000000007918 */ /* 0x000fe20000000000 */
[----:B--2---:R-:W-:Y:S05]  /*bb40*/  EXIT ;  /* 0x000000000000794d */ /* 0x004fea0003800000 */
.L_x_8:
[----:B------:R-:W0:Y:S02]  /*bb50*/  SYNCS.PHASECHK.TRANS64.TRYWAIT P2, [UR11], R22 ;  /* 0x00000016ff0075a7 */ /* 0x000e24000804110b */
[----:B0-----:R-:W-:Y:S05]  /*bb60*/  @!P2 BRA `(.L_x_8) ;  /* 0xfffffffc00f8a947 */ /* 0x001fea000383ffff */
[----:B------:R-:W-:Y:S05]  /*bb70*/  BRA `(.L_x_16) ;  /* 0xffffffbc00547947 */ /* 0x000fea000383ffff */
.L_x_12:
[----:B------:R-:W0:Y:S02]  /*bb80*/  SYNCS.PHASECHK.TRANS64.TRYWAIT P2, [UR11], R2 ;  /* 0x00000002ff0075a7 */ /* 0x000e24000804110b */
[----:B0-----:R-:W-:Y:S05]  /*bb90*/  @!P2 BRA `(.L_x_12) ;  /* 0xfffffffc00f8a947 */ /* 0x001fea000383ffff */
[----:B------:R-:W-:Y:S05]  /*bba0*/  BRA `(.L_x_11) ;  /* 0xffffffdc009c7947 */ /* 0x000fea000383ffff */
        .weak           $__internal_0_$__cuda_sm10x_tcgen05_guardrail_trap_col_being_dealloced_not_returned_by_alloc
        .type           $__internal_0_$__cuda_sm10x_tcgen05_guardrail_trap_col_being_dealloced_not_returned_by_alloc,@function
        .size           $__internal_0_$__cuda_sm10x_tcgen05_guardrail_trap_col_being_dealloced_not_returned_by_alloc,($__internal_1_$__cuda_sm10x_tcgen05_guardrail_trap_phase_invalid_during_alloc - $__internal_0_$__cuda_sm10x_tcgen05_guardrail_trap_col_being_dealloced_not_returned_by_alloc)
$__internal_0_$__cuda_sm10x_tcgen05_guardrail_trap_col_being_dealloced_not_returned_by_alloc:
[----:B------:R-:W-:Y:S05]  /*bbb0*/  BPT.TRAP 0x1 ;  /* 0x000000040000795c */ /* 0x000fea0000300000 */
[----:B------:R-:W-:-:S04]  /*bbc0*/  IMAD.MOV.U32 R3, RZ, RZ, 0x0 ;  /* 0x00000000ff037424 */ /* 0x000fc800078e00ff */
[----:B------:R-:W-:Y:S05]  /*bbd0*/  RET.REL.NODEC R2 `(matmul_kernel) ;  /* 0xffffff4402087950 */ /* 0x000fea0003c3ffff */
        .weak           $__internal_1_$__cuda_sm10x_tcgen05_guardrail_trap_phase_invalid_during_alloc
        .type           $__internal_1_$__cuda_sm10x_tcgen05_guardrail_trap_phase_invalid_during_alloc,@function
        .size           $__internal_1_$__cuda_sm10x_tcgen05_guardrail_trap_phase_invalid_during_alloc,($__internal_2_$__cuda_sm10x_tcgen05_guardrail_trap_unallocated_columns_being_dealloced - $__internal_1_$__cuda_sm10x_tcgen05_guardrail_trap_phase_invalid_during_alloc)
$__internal_1_$__cuda_sm10x_tcgen05_guardrail_trap_phase_invalid_during_alloc:
[----:B------:R-:W-:Y:S05]  /*bbe0*/  BPT.TRAP 0x1 ;  /* 0x000000040000795c */ /* 0x000fea0000300000 */
[----:B------:R-:W-:-:S04]  /*bbf0*/  IMAD.MOV.U32 R3, RZ, RZ, 0x0 ;  /* 0x00000000ff037424 */ /* 0x000fc800078e00ff */
[----:B------:R-:W-:Y:S05]  /*bc00*/  RET.REL.NODEC R2 `(matmul_kernel) ;  /* 0xffffff4002fc7950 */ /* 0x000fea0003c3ffff */
        .weak           $__internal_2_$__cuda_sm10x_tcgen05_guardrail_trap_unallocated_columns_being_dealloced
        .type           $__internal_2_$__cuda_sm10x_tcgen05_guardrail_trap_unallocated_columns_being_dealloced,@function
        .size           $__internal_2_$__cuda_sm10x_tcgen05_guardrail_trap_unallocated_columns_being_dealloced,(.L_x_20 - $__internal_2_$__cuda_sm10x_tcgen05_guardrail_trap_unallocated_columns_being_dealloced)
$__internal_2_$__cuda_sm10x_tcgen05_guardrail_trap_unallocated_columns_being_dealloced:
[----:B------:R-:W-:Y:S05]  /*bc10*/  BPT.TRAP 0x1 ;  /* 0x000000040000795c */ /* 0x000fea0000300000 */
[----:B------:R-:W-:-:S04]  /*bc20*/  IMAD.MOV.U32 R3, RZ, RZ, 0x0 ;  /* 0x00000000ff037424 */ /* 0x000fc800078e00ff */
[----:B------:R-:W-:Y:S05]  /*bc30*/  RET.REL.NODEC R2 `(matmul_kernel) ;  /* 0xffffff4002f07950 */ /* 0x000fea0003c3ffff */
.L_x_17:
[----:B------:R-:W-:-:S00]  /*bc40*/  BRA `(.L_x_17) ;  /* 0xfffffffc00fc7947 */ /* 0x000fc0000383ffff */
[----:B------:R-:W-:-:S00]  /*bc50*/  NOP ;  /* 0x0000000000007918 */ /* 0x000fc00000000000 */
        /* <DEDUP_REMOVED lines=10> */
.L_x_20:


//--------------------- .nv.shared.matmul_kernel  --------------------------
	.section	.nv.shared.matmul_kernel,"aw",@nobits
	.sectionflags	@""
	.align	16
	.zero		1024


//--------------------- .nv.shared.reserved.0     --------------------------
	.section	.nv.shared.reserved.0,"aw",@nobits
	.align	8
	.weak		__nv_reservedSMEM_offset_0_alias
	.size		__nv_reservedSMEM_offset_0_alias, 0, 64
	.other		__nv_reservedSMEM_offset_0_alias,@"STO_CUDA_RESERVED_SHARED STV_DEFAULT"
__nv_reservedSMEM_offset_0_alias:
	.zero		0
.nv.shared.reserved.0:
	.zero		64
	.weak		__nv_reservedSMEM_allocation_phase
	.type		__nv_reservedSMEM_allocation_phase,@object
	.size		__nv_reservedSMEM_allocation_phase,(.L_0 - __nv_reservedSMEM_allocation_phase)
__nv_reservedSMEM_allocation_phase:
	.zero		1
.L_0:
	.zero		7
	.weak		__nv_reservedSMEM_devtool_atexit_pc
	.type		__nv_reservedSMEM_devtool_atexit_pc,@object
	.size		__nv_reservedSMEM_devtool_atexit_pc,(__nv_reservedSMEM_allocation_mask - __nv_reservedSMEM_devtool_atexit_pc)
__nv_reservedSMEM_devtool_atexit_pc:
	.zero		8
	.weak		__nv_reservedSMEM_allocation_mask
	.type		__nv_reservedSMEM_allocation_mask,@object
	.size		__nv_reservedSMEM_allocation_mask,(.L_2 - __nv_reservedSMEM_allocation_mask)
__nv_reservedSMEM_allocation_mask:
	.zero		4
.L_2:


//--------------------- .nv.constant0.matmul_kernel --------------------------
	.section	.nv.constant0.matmul_kernel,"a",@progbits
	.sectionflags	@""
	.align	4
.nv.constant0.matmul_kernel:
	.zero		976


//--------------------- SYMBOLS --------------------------

	.type		.nv.reservedSmem.offset0,@object
	.size		.nv.reservedSmem.offset0,0x4
	.type		.nv.reservedSmem.cap,@object
	.size		.nv.reservedSmem.cap,0x4
